	.target	sm_90a

	.elftype	@"ET_EXEC"


//--------------------- .note.nv.tkinfo           --------------------------
	.section	.note.nv.tkinfo,"",@"SHT_NOTE"
	.sectionflags	@"SHF_NOTE_NV_TKINFO"
	.tkinfo
        /*0018*/ 	.word	0x00000002
        /*0030*/ 	.string	""
        /*0030*/ 	.string	"ptxas"
        /*0030*/ 	.string	"Cuda compilation tools, release 13.0, V13.0.88"
        /*0030*/ 	.string	"Build cuda_13.0.r13.0/compiler.36424714_0"
        /*0030*/ 	.string	"-arch sm_90a -m 64 "



//--------------------- .note.nv.cuinfo           --------------------------
	.section	.note.nv.cuinfo,"",@"SHT_NOTE"
	.sectionflags	@"SHF_NOTE_NV_CUINFO"
        /*0018*/ 	.short	0x0002
        /*001a*/ 	.short	0x005a
        /*001c*/ 	.short	0x0082
	.zero		2


//--------------------- .nv.info                  --------------------------
	.section	.nv.info,"",@"SHT_CUDA_INFO"
	.align	4


	//----- nvinfo : EIATTR_REGCOUNT
	.align		4
        /*0000*/ 	.byte	0x04, 0x2f
        /*0002*/ 	.short	(.L_15 - .L_14)
	.align		4
.L_14:
        /*0004*/ 	.word	index@(_ZN7cutlass13device_kernelINS_4gemm6kernel13GemmUniversalIN4cute5tupleIJiiiiEEENS1_10collective13CollectiveMmaINS1_34MainloopSm90TmaGmmaWarpSpecializedILi3ENS5_IJNS4_1CILi1EEENSA_ILi2EEESB_EEENS1_35KernelTmaWarpSpecializedCooperativeEEENS5_IJNSA_ILi128EEENSA_ILi64EEESG_EEENS_6half_tENS5_IJlSB_lEEESJ_SK_NS4_8TiledMMAINS4_8MMA_AtomIJNS4_4SM904GMMA25MMA_64x64x16_F32F16F16_SSILNSO_5MajorE0ELSQ_0ELNSO_7ScaleInE1ELSR_1EEEEEENS4_6LayoutINS5_IJSC_SB_SB_EEENS5_IJSB_NSA_ILi0EEESW_EEEEENS5_IJNS4_10UnderscoreESZ_SZ_EEEEENS4_23SM90_TMA_LOAD_MULTICASTENS4_14ComposedLayoutINS4_7SwizzleILi3ELi4ELi3EEENS4_18smem_ptr_flag_bitsILi16EEENSU_INS5_IJNSA_ILi8EEESH_EEENS5_IJSH_SB_EEEEEEEvNS4_8identityENS4_13SM90_TMA_LOADES1C_vS1D_EENS_8epilogue10collective6detail29Sm90TmaWarpSpecializedAdapterINS1H_15DefaultEpilogueISJ_SK_SK_NS1G_6thread17LinearCombinationISJ_Li1EffLNS1L_9ScaleType4KindE0ELNS_15FloatRoundStyleE2ESJ_EENS1_15EpilogueDefaultEEEEEvvEEEEvNT_6ParamsE)
        /*0008*/ 	.word	0x000000a8


	//----- nvinfo : EIATTR_FRAME_SIZE
	.align		4
.L_15:
        /*000c*/ 	.byte	0x04, 0x11
        /*000e*/ 	.short	(.L_17 - .L_16)
	.align		4
.L_16:
        /*0010*/ 	.word	index@(_ZN7cutlass13device_kernelINS_4gemm6kernel13GemmUniversalIN4cute5tupleIJiiiiEEENS1_10collective13CollectiveMmaINS1_34MainloopSm90TmaGmmaWarpSpecializedILi3ENS5_IJNS4_1CILi1EEENSA_ILi2EEESB_EEENS1_35KernelTmaWarpSpecializedCooperativeEEENS5_IJNSA_ILi128EEENSA_ILi64EEESG_EEENS_6half_tENS5_IJlSB_lEEESJ_SK_NS4_8TiledMMAINS4_8MMA_AtomIJNS4_4SM904GMMA25MMA_64x64x16_F32F16F16_SSILNSO_5MajorE0ELSQ_0ELNSO_7ScaleInE1ELSR_1EEEEEENS4_6LayoutINS5_IJSC_SB_SB_EEENS5_IJSB_NSA_ILi0EEESW_EEEEENS5_IJNS4_10UnderscoreESZ_SZ_EEEEENS4_23SM90_TMA_LOAD_MULTICASTENS4_14ComposedLayoutINS4_7SwizzleILi3ELi4ELi3EEENS4_18smem_ptr_flag_bitsILi16EEENSU_INS5_IJNSA_ILi8EEESH_EEENS5_IJSH_SB_EEEEEEEvNS4_8identityENS4_13SM90_TMA_LOADES1C_vS1D_EENS_8epilogue10collective6detail29Sm90TmaWarpSpecializedAdapterINS1H_15DefaultEpilogueISJ_SK_SK_NS1G_6thread17LinearCombinationISJ_Li1EffLNS1L_9ScaleType4KindE0ELNS_15FloatRoundStyleE2ESJ_EENS1_15EpilogueDefaultEEEEEvvEEEEvNT_6ParamsE)
        /*0014*/ 	.word	0x00000000


	//----- nvinfo : EIATTR_MIN_STACK_SIZE
	.align		4
.L_17:
        /*0018*/ 	.byte	0x04, 0x12
        /*001a*/ 	.short	(.L_19 - .L_18)
	.align		4
.L_18:
        /*001c*/ 	.word	index@(_ZN7cutlass13device_kernelINS_4gemm6kernel13GemmUniversalIN4cute5tupleIJiiiiEEENS1_10collective13CollectiveMmaINS1_34MainloopSm90TmaGmmaWarpSpecializedILi3ENS5_IJNS4_1CILi1EEENSA_ILi2EEESB_EEENS1_35KernelTmaWarpSpecializedCooperativeEEENS5_IJNSA_ILi128EEENSA_ILi64EEESG_EEENS_6half_tENS5_IJlSB_lEEESJ_SK_NS4_8TiledMMAINS4_8MMA_AtomIJNS4_4SM904GMMA25MMA_64x64x16_F32F16F16_SSILNSO_5MajorE0ELSQ_0ELNSO_7ScaleInE1ELSR_1EEEEEENS4_6LayoutINS5_IJSC_SB_SB_EEENS5_IJSB_NSA_ILi0EEESW_EEEEENS5_IJNS4_10UnderscoreESZ_SZ_EEEEENS4_23SM90_TMA_LOAD_MULTICASTENS4_14ComposedLayoutINS4_7SwizzleILi3ELi4ELi3EEENS4_18smem_ptr_flag_bitsILi16EEENSU_INS5_IJNSA_ILi8EEESH_EEENS5_IJSH_SB_EEEEEEEvNS4_8identityENS4_13SM90_TMA_LOADES1C_vS1D_EENS_8epilogue10collective6detail29Sm90TmaWarpSpecializedAdapterINS1H_15DefaultEpilogueISJ_SK_SK_NS1G_6thread17LinearCombinationISJ_Li1EffLNS1L_9ScaleType4KindE0ELNS_15FloatRoundStyleE2ESJ_EENS1_15EpilogueDefaultEEEEEvvEEEEvNT_6ParamsE)
        /*0020*/ 	.word	0x00000000
.L_19:


//--------------------- .nv.compat                --------------------------
	.section	.nv.compat,"",@"SHT_CUDA_COMPAT_INFO"
	.align	4
        /*0000*/ 	.byte	0x02, 0x09, 0x01, 0x00, 0x02, 0x02, 0x04, 0x00, 0x02, 0x05, 0x05, 0x00, 0x03, 0x07, 0x01, 0x01
        /*0010*/ 	.byte	0x02, 0x03, 0x01, 0x00, 0x02, 0x06, 0x01, 0x00, 0x04, 0x0b, 0x08, 0x00, 0x00, 0x00, 0x00, 0x00
        /*0020*/ 	.byte	0x00, 0x00, 0x00, 0x00


//--------------------- .nv.info._ZN7cutlass13device_kernelINS_4gemm6kernel13GemmUniversalIN4cute5tupleIJiiiiEEENS1_10collective13CollectiveMmaINS1_34MainloopSm90TmaGmmaWarpSpecializedILi3ENS5_IJNS4_1CILi1EEENSA_ILi2EEESB_EEENS1_35KernelTmaWarpSpecializedCooperativeEEENS5_IJNSA_ILi128EEENSA_ILi64EEESG_EEENS_6half_tENS5_IJlSB_lEEESJ_SK_NS4_8TiledMMAINS4_8MMA_AtomIJNS4_4SM904GMMA25MMA_64x64x16_F32F16F16_SSILNSO_5MajorE0ELSQ_0ELNSO_7ScaleInE1ELSR_1EEEEEENS4_6LayoutINS5_IJSC_SB_SB_EEENS5_IJSB_NSA_ILi0EEESW_EEEEENS5_IJNS4_10UnderscoreESZ_SZ_EEEEENS4_23SM90_TMA_LOAD_MULTICASTENS4_14ComposedLayoutINS4_7SwizzleILi3ELi4ELi3EEENS4_18smem_ptr_flag_bitsILi16EEENSU_INS5_IJNSA_ILi8EEESH_EEENS5_IJSH_SB_EEEEEEEvNS4_8identityENS4_13SM90_TMA_LOADES1C_vS1D_EENS_8epilogue10collective6detail29Sm90TmaWarpSpecializedAdapterINS1H_15DefaultEpilogueISJ_SK_SK_NS1G_6thread17LinearCombinationISJ_Li1EffLNS1L_9ScaleType4KindE0ELNS_15FloatRoundStyleE2ESJ_EENS1_15EpilogueDefaultEEEEEvvEEEEvNT_6ParamsE --------------------------
	.section	.nv.info._ZN7cutlass13device_kernelINS_4gemm6kernel13GemmUniversalIN4cute5tupleIJiiiiEEENS1_10collective13CollectiveMmaINS1_34MainloopSm90TmaGmmaWarpSpecializedILi3ENS5_IJNS4_1CILi1EEENSA_ILi2EEESB_EEENS1_35KernelTmaWarpSpecializedCooperativeEEENS5_IJNSA_ILi128EEENSA_ILi64EEESG_EEENS_6half_tENS5_IJlSB_lEEESJ_SK_NS4_8TiledMMAINS4_8MMA_AtomIJNS4_4SM904GMMA25MMA_64x64x16_F32F16F16_SSILNSO_5MajorE0ELSQ_0ELNSO_7ScaleInE1ELSR_1EEEEEENS4_6LayoutINS5_IJSC_SB_SB_EEENS5_IJSB_NSA_ILi0EEESW_EEEEENS5_IJNS4_10UnderscoreESZ_SZ_EEEEENS4_23SM90_TMA_LOAD_MULTICASTENS4_14ComposedLayoutINS4_7SwizzleILi3ELi4ELi3EEENS4_18smem_ptr_flag_bitsILi16EEENSU_INS5_IJNSA_ILi8EEESH_EEENS5_IJSH_SB_EEEEEEEvNS4_8identityENS4_13SM90_TMA_LOADES1C_vS1D_EENS_8epilogue10collective6detail29Sm90TmaWarpSpecializedAdapterINS1H_15DefaultEpilogueISJ_SK_SK_NS1G_6thread17LinearCombinationISJ_Li1EffLNS1L_9ScaleType4KindE0ELNS_15FloatRoundStyleE2ESJ_EENS1_15EpilogueDefaultEEEEEvvEEEEvNT_6ParamsE,"",@"SHT_CUDA_INFO"
	.sectionflags	@""
	.align	4


	//----- nvinfo : EIATTR_CUDA_API_VERSION
	.align		4
        /*0000*/ 	.byte	0x04, 0x37
        /*0002*/ 	.short	(.L_21 - .L_20)
.L_20:
        /*0004*/ 	.word	0x00000082


	//----- nvinfo : EIATTR_KPARAM_INFO
	.align		4
.L_21:
        /*0008*/ 	.byte	0x04, 0x17
        /*000a*/ 	.short	(.L_23 - .L_22)
.L_22:
        /*000c*/ 	.word	0x00000000
        /*0010*/ 	.short	0x0000
        /*0012*/ 	.short	0x0070
        /*0014*/ 	.byte	0x00, 0xf0, 0x01, 0x10


	//----- nvinfo : EIATTR_SPARSE_MMA_MASK
	.align		4
.L_23:
        /*0018*/ 	.byte	0x03, 0x50
        /*001a*/ 	.short	0x0000


	//----- nvinfo : EIATTR_MAXREG_COUNT
	.align		4
        /*001c*/ 	.byte	0x03, 0x1b
        /*001e*/ 	.short	0x00a8


	//----- nvinfo : EIATTR_NUM_BARRIERS
	.align		4
        /*0020*/ 	.byte	0x02, 0x4c
        /*0022*/ 	.byte	0x01
	.zero		1


	//----- nvinfo : EIATTR_EXTERNS
	.align		4
        /*0024*/ 	.byte	0x04, 0x0f
        /*0026*/ 	.short	(.L_25 - .L_24)


	//   ....[0]....
	.align		4
.L_24:
        /*0028*/ 	.word	index@(__assertfail)


	//----- nvinfo : EIATTR_MERCURY_ISA_VERSION
	.align		4
.L_25:
        /*002c*/ 	.byte	0x03, 0x5f
        /*002e*/ 	.short	0x0101


	//----- nvinfo : EIATTR_INT_WARP_WIDE_INSTR_OFFSETS
	.align		4
        /*0030*/ 	.byte	0x04, 0x31
        /*0032*/ 	.short	(.L_27 - .L_26)


	//   ....[0]....
.L_26:
        /*0034*/ 	.word	0x00000410


	//   ....[1]....
        /*0038*/ 	.word	0x00000430


	//   ....[2]....
        /*003c*/ 	.word	0x00000600


	//   ....[3]....
        /*0040*/ 	.word	0x000021f0


	//----- nvinfo : EIATTR_COOP_GROUP_MASK_REGIDS
	.align		4
.L_27:
        /*0044*/ 	.byte	0x04, 0x29
        /*0046*/ 	.short	(.L_29 - .L_28)


	//   ....[0]....
.L_28:
        /*0048*/ 	.word	0xffffffff


	//   ....[1]....
        /*004c*/ 	.word	0xffffffff


	//   ....[2]....
        /*0050*/ 	.word	0xffffffff


	//   ....[3]....
        /*0054*/ 	.word	0xffffffff


	//   ....[4]....
        /*0058*/ 	.word	0xffffffff


	//   ....[5]....
        /*005c*/ 	.word	0xffffffff


	//----- nvinfo : EIATTR_COOP_GROUP_INSTR_OFFSETS
	.align		4
.L_29:
        /*0060*/ 	.byte	0x04, 0x28
        /*0062*/ 	.short	(.L_31 - .L_30)


	//   ....[0]....
.L_30:
        /*0064*/ 	.word	0x00000060


	//   ....[1]....
        /*0068*/ 	.word	0x00000070


	//   ....[2]....
        /*006c*/ 	.word	0x00000130


	//   ....[3]....
        /*0070*/ 	.word	0x000002b0


	//   ....[4]....
        /*0074*/ 	.word	0x00000770


	//   ....[5]....
        /*0078*/ 	.word	0x000013f0


	//----- nvinfo : EIATTR_REG_RECONFIG
	.align		4
.L_31:
        /*007c*/ 	.byte	0x01, 0x54
	.zero		2


	//----- nvinfo : EIATTR_SYSCALL_OFFSETS
	.align		4
        /*0080*/ 	.byte	0x04, 0x46
        /*0082*/ 	.short	(.L_33 - .L_32)


	//   ....[0]....
.L_32:
        /*0084*/ 	.word	0x000015e0


	//----- nvinfo : EIATTR_MBARRIER_INSTR_OFFSETS
	.align		4
.L_33:
        /*0088*/ 	.byte	0x04, 0x39
        /*008a*/ 	.short	(.L_35 - .L_34)


	//   ....[0]....
.L_34:
        /*008c*/ 	.word	0x00000230
        /*0090*/ 	.word	0x000000ff
        /*0094*/ 	.word	0x00000000
        /*0098*/ 	.short	0x0100
        /*009a*/ 	.byte	0x08
	.zero		1


	//   ....[1]....
        /*009c*/ 	.word	0x00000240
        /*00a0*/ 	.word	0x000000ff
        /*00a4*/ 	.word	0x00000018
        /*00a8*/ 	.short	0x0100
        /*00aa*/ 	.byte	0x08
	.zero		1


	//   ....[2]....
        /*00ac*/ 	.word	0x00000250
        /*00b0*/ 	.word	0x000000ff
        /*00b4*/ 	.word	0x00000008
        /*00b8*/ 	.short	0x0100
        /*00ba*/ 	.byte	0x08
	.zero		1


	//   ....[3]....
        /*00bc*/ 	.word	0x00000260
        /*00c0*/ 	.word	0x000000ff
        /*00c4*/ 	.word	0x00000020
        /*00c8*/ 	.short	0x0100
        /*00ca*/ 	.byte	0x08
	.zero		1


	//   ....[4]....
        /*00cc*/ 	.word	0x00000270
        /*00d0*/ 	.word	0x000000ff
        /*00d4*/ 	.word	0x00000010
        /*00d8*/ 	.short	0x0100
        /*00da*/ 	.byte	0x08
	.zero		1


	//   ....[5]....
        /*00dc*/ 	.word	0x00000280
        /*00e0*/ 	.word	0x000000ff
        /*00e4*/ 	.word	0x00000028
        /*00e8*/ 	.short	0x0100
        /*00ea*/ 	.byte	0x08
	.zero		1


	//   ....[6]....
        /*00ec*/ 	.word	0x000006a0
        /*00f0*/ 	.word	0x000000ff
        /*00f4*/ 	.word	0x00000040
        /*00f8*/ 	.short	0x0100
        /*00fa*/ 	.byte	0x06
	.zero		1


	//   ....[7]....
        /*00fc*/ 	.word	0x00000720
        /*0100*/ 	.word	0x000000ff
        /*0104*/ 	.word	0x00000048
        /*0108*/ 	.short	0x0100
        /*010a*/ 	.byte	0x06
	.zero		1


	//   ....[8]....
        /*010c*/ 	.word	0x000016a0
        /*0110*/ 	.word	0x00000003
        /*0114*/ 	.word	0x00000000
        /*0118*/ 	.short	0x010a
        /*011a*/ 	.byte	0x3f
	.zero		1


	//   ....[9]....
        /*011c*/ 	.word	0x00001700
        /*0120*/ 	.word	0x00000003
        /*0124*/ 	.word	0x00000000
        /*0128*/ 	.short	0x010a
        /*012a*/ 	.byte	0x3f
	.zero		1


	//   ....[10]....
        /*012c*/ 	.word	0x00001c40
        /*0130*/ 	.word	0x00000005
        /*0134*/ 	.word	0x00000000
        /*0138*/ 	.short	0x010a
        /*013a*/ 	.byte	0x3f
	.zero		1


	//   ....[11]....
        /*013c*/ 	.word	0x00001c80
        /*0140*/ 	.word	0x00000005
        /*0144*/ 	.word	0x00000000
        /*0148*/ 	.short	0x010a
        /*014a*/ 	.byte	0x3f
	.zero		1


	//   ....[12]....
        /*014c*/ 	.word	0x000020a0
        /*0150*/ 	.word	0x00000004
        /*0154*/ 	.word	0x00000000
        /*0158*/ 	.short	0x0101
        /*015a*/ 	.byte	0x3f
	.zero		1


	//   ....[13]....
        /*015c*/ 	.word	0x00002290
        /*0160*/ 	.word	0x00000000
        /*0164*/ 	.word	0x00000000
        /*0168*/ 	.short	0x0101
        /*016a*/ 	.byte	0x3f
	.zero		1


	//   ....[14]....
        /*016c*/ 	.word	0x00005550
        /*0170*/ 	.word	0x00000017
        /*0174*/ 	.word	0x00000018
        /*0178*/ 	.short	0x010a
        /*017a*/ 	.byte	0x3f
	.zero		1


	//   ....[15]....
        /*017c*/ 	.word	0x000059a0
        /*0180*/ 	.word	0x00000006
        /*0184*/ 	.word	0x00000048
        /*0188*/ 	.short	0x0101
        /*018a*/ 	.byte	0x3f
	.zero		1


	//   ....[16]....
        /*018c*/ 	.word	0x000060e0
        /*0190*/ 	.word	0x00000007
        /*0194*/ 	.word	0x00000000
        /*0198*/ 	.short	0x010a
        /*019a*/ 	.byte	0x3f
	.zero		1


	//   ....[17]....
        /*019c*/ 	.word	0x00006160
        /*01a0*/ 	.word	0x00000004
        /*01a4*/ 	.word	0x00000000
        /*01a8*/ 	.short	0x010a
        /*01aa*/ 	.byte	0x3f
	.zero		1


	//   ....[18]....
        /*01ac*/ 	.word	0x000061f0
        /*01b0*/ 	.word	0x00000005
        /*01b4*/ 	.word	0x00000000
        /*01b8*/ 	.short	0x010a
        /*01ba*/ 	.byte	0x3f
	.zero		1


	//   ....[19]....
        /*01bc*/ 	.word	0x00006250
        /*01c0*/ 	.word	0x00000003
        /*01c4*/ 	.word	0x00000000
        /*01c8*/ 	.short	0x010a
        /*01ca*/ 	.byte	0x3f
	.zero		1


	//   ....[20]....
        /*01cc*/ 	.word	0x000062a0
        /*01d0*/ 	.word	0x00000005
        /*01d4*/ 	.word	0x00000000
        /*01d8*/ 	.short	0x010a
        /*01da*/ 	.byte	0x3f
	.zero		1


	//   ....[21]....
        /*01dc*/ 	.word	0x00006370
        /*01e0*/ 	.word	0x00000017
        /*01e4*/ 	.word	0x00000018
        /*01e8*/ 	.short	0x010a
        /*01ea*/ 	.byte	0x3f
	.zero		1


	//   ....[22]....
        /*01ec*/ 	.word	0x00006440
        /*01f0*/ 	.word	0x00000007
        /*01f4*/ 	.word	0x00000000
        /*01f8*/ 	.short	0x010a
        /*01fa*/ 	.byte	0x3f
	.zero		1


	//   ....[23]....
        /*01fc*/ 	.word	0x00006490
        /*0200*/ 	.word	0x00000004
        /*0204*/ 	.word	0x00000000
        /*0208*/ 	.short	0x010a
        /*020a*/ 	.byte	0x3f
	.zero		1


	//----- nvinfo : EIATTR_NUM_MBARRIERS
	.align		4
.L_35:
        /*020c*/ 	.byte	0x03, 0x38
        /*020e*/ 	.short	0x0008


	//----- nvinfo : EIATTR_EXIT_INSTR_OFFSETS
	.align		4
        /*0210*/ 	.byte	0x04, 0x1c
        /*0212*/ 	.short	(.L_37 - .L_36)


	//   ....[0]....
.L_36:
        /*0214*/ 	.word	0x00000940


	//   ....[1]....
        /*0218*/ 	.word	0x00001150


	//   ....[2]....
        /*021c*/ 	.word	0x00004ce0


	//   ....[3]....
        /*0220*/ 	.word	0x00005240


	//   ....[4]....
        /*0224*/ 	.word	0x00006240


	//----- nvinfo : EIATTR_MAX_THREADS
	.align		4
.L_37:
        /*0228*/ 	.byte	0x04, 0x05
        /*022a*/ 	.short	(.L_39 - .L_38)
.L_38:
        /*022c*/ 	.word	0x00000180
        /*0230*/ 	.word	0x00000001
        /*0234*/ 	.word	0x00000001


	//----- nvinfo : EIATTR_CRS_STACK_SIZE
	.align		4
.L_39:
        /*0238*/ 	.byte	0x04, 0x1e
        /*023a*/ 	.short	(.L_41 - .L_40)
.L_40:
        /*023c*/ 	.word	0x00000000


	//----- nvinfo : EIATTR_CBANK_PARAM_SIZE
	.align		4
.L_41:
        /*0240*/ 	.byte	0x03, 0x19
        /*0242*/ 	.short	0x0470


	//----- nvinfo : EIATTR_PARAM_CBANK
	.align		4
        /*0244*/ 	.byte	0x04, 0x0a
        /*0246*/ 	.short	(.L_43 - .L_42)
	.align		4
.L_42:
        /*0248*/ 	.word	index@(.nv.constant0._ZN7cutlass13device_kernelINS_4gemm6kernel13GemmUniversalIN4cute5tupleIJiiiiEEENS1_10collective13CollectiveMmaINS1_34MainloopSm90TmaGmmaWarpSpecializedILi3ENS5_IJNS4_1CILi1EEENSA_ILi2EEESB_EEENS1_35KernelTmaWarpSpecializedCooperativeEEENS5_IJNSA_ILi128EEENSA_ILi64EEESG_EEENS_6half_tENS5_IJlSB_lEEESJ_SK_NS4_8TiledMMAINS4_8MMA_AtomIJNS4_4SM904GMMA25MMA_64x64x16_F32F16F16_SSILNSO_5MajorE0ELSQ_0ELNSO_7ScaleInE1ELSR_1EEEEEENS4_6LayoutINS5_IJSC_SB_SB_EEENS5_IJSB_NSA_ILi0EEESW_EEEEENS5_IJNS4_10UnderscoreESZ_SZ_EEEEENS4_23SM90_TMA_LOAD_MULTICASTENS4_14ComposedLayoutINS4_7SwizzleILi3ELi4ELi3EEENS4_18smem_ptr_flag_bitsILi16EEENSU_INS5_IJNSA_ILi8EEESH_EEENS5_IJSH_SB_EEEEEEEvNS4_8identityENS4_13SM90_TMA_LOADES1C_vS1D_EENS_8epilogue10collective6detail29Sm90TmaWarpSpecializedAdapterINS1H_15DefaultEpilogueISJ_SK_SK_NS1G_6thread17LinearCombinationISJ_Li1EffLNS1L_9ScaleType4KindE0ELNS_15FloatRoundStyleE2ESJ_EENS1_15EpilogueDefaultEEEEEvvEEEEvNT_6ParamsE)
        /*024c*/ 	.short	0x0210
        /*024e*/ 	.short	0x0470


	//----- nvinfo : EIATTR_SW_WAR
	.align		4
.L_43:
        /*0250*/ 	.byte	0x04, 0x36
        /*0252*/ 	.short	(.L_45 - .L_44)
.L_44:
        /*0254*/ 	.word	0x00000008
.L_45:


//--------------------- .nv.callgraph             --------------------------
	.section	.nv.callgraph,"",@"SHT_CUDA_CALLGRAPH"
	.align	4
	.sectionentsize	8
	.align		4
        /*0000*/ 	.word	0x00000000
	.align		4
        /*0004*/ 	.word	0xffffffff
	.align		4
        /*0008*/ 	.word	index@(_ZN7cutlass13device_kernelINS_4gemm6kernel13GemmUniversalIN4cute5tupleIJiiiiEEENS1_10collective13CollectiveMmaINS1_34MainloopSm90TmaGmmaWarpSpecializedILi3ENS5_IJNS4_1CILi1EEENSA_ILi2EEESB_EEENS1_35KernelTmaWarpSpecializedCooperativeEEENS5_IJNSA_ILi128EEENSA_ILi64EEESG_EEENS_6half_tENS5_IJlSB_lEEESJ_SK_NS4_8TiledMMAINS4_8MMA_AtomIJNS4_4SM904GMMA25MMA_64x64x16_F32F16F16_SSILNSO_5MajorE0ELSQ_0ELNSO_7ScaleInE1ELSR_1EEEEEENS4_6LayoutINS5_IJSC_SB_SB_EEENS5_IJSB_NSA_ILi0EEESW_EEEEENS5_IJNS4_10UnderscoreESZ_SZ_EEEEENS4_23SM90_TMA_LOAD_MULTICASTENS4_14ComposedLayoutINS4_7SwizzleILi3ELi4ELi3EEENS4_18smem_ptr_flag_bitsILi16EEENSU_INS5_IJNSA_ILi8EEESH_EEENS5_IJSH_SB_EEEEEEEvNS4_8identityENS4_13SM90_TMA_LOADES1C_vS1D_EENS_8epilogue10collective6detail29Sm90TmaWarpSpecializedAdapterINS1H_15DefaultEpilogueISJ_SK_SK_NS1G_6thread17LinearCombinationISJ_Li1EffLNS1L_9ScaleType4KindE0ELNS_15FloatRoundStyleE2ESJ_EENS1_15EpilogueDefaultEEEEEvvEEEEvNT_6ParamsE)
	.align		4
        /*000c*/ 	.word	index@(__assertfail)
	.align		4
        /*0010*/ 	.word	0x00000000
	.align		4
        /*0014*/ 	.word	0xfffffffe
	.align		4
        /*0018*/ 	.word	0x00000000
	.align		4
        /*001c*/ 	.word	0xfffffffd
	.align		4
        /*0020*/ 	.word	0x00000000
	.align		4
        /*0024*/ 	.word	0xfffffffc


//--------------------- .nv.constant4             --------------------------
	.section	.nv.constant4,"a",@progbits
	.align	8
	.align		8
.nv.constant4:
        /*0000*/ 	.dword	__assertfail
	.align		8
        /*0008*/ 	.dword	__unnamed_1
	.align		8
        /*0010*/ 	.dword	_ZN39_INTERNAL_a7cbbda6_4_k_cu_b92d1faf_28204cuda3std3__45__cpo5beginE
	.align		8
        /*0018*/ 	.dword	_ZN39_INTERNAL_a7cbbda6_4_k_cu_b92d1faf_28204cuda3std3__45__cpo3endE
	.align		8
        /*0020*/ 	.dword	_ZN39_INTERNAL_a7cbbda6_4_k_cu_b92d1faf_28204cuda3std3__45__cpo6cbeginE
	.align		8
        /*0028*/ 	.dword	_ZN39_INTERNAL_a7cbbda6_4_k_cu_b92d1faf_28204cuda3std3__45__cpo4cendE
	.align		8
        /*0030*/ 	.dword	_ZN39_INTERNAL_a7cbbda6_4_k_cu_b92d1faf_28204cuda3std3__441_GLOBAL__N__a7cbbda6_4_k_cu_b92d1faf_28206ignoreE
	.align		8
        /*0038*/ 	.dword	_ZN39_INTERNAL_a7cbbda6_4_k_cu_b92d1faf_28204cuda3std3__419piecewise_constructE
	.align		8
        /*0040*/ 	.dword	_ZN39_INTERNAL_a7cbbda6_4_k_cu_b92d1faf_28204cuda3std3__48in_placeE
	.align		8
        /*0048*/ 	.dword	_ZN39_INTERNAL_a7cbbda6_4_k_cu_b92d1faf_28204cuda3std6ranges3__45__cpo4swapE
	.align		8
        /*0050*/ 	.dword	_ZN39_INTERNAL_a7cbbda6_4_k_cu_b92d1faf_28204cuda3std6ranges3__45__cpo9iter_moveE
	.align		8
        /*0058*/ 	.dword	_ZN39_INTERNAL_a7cbbda6_4_k_cu_b92d1faf_28204cute7productE
	.align		8
        /*0060*/ 	.dword	_ZN39_INTERNAL_a7cbbda6_4_k_cu_b92d1faf_28204cute1_E
	.align		8
        /*0068*/ 	.dword	$str$22
	.align		8
        /*0070*/ 	.dword	$str$23


//--------------------- .text._ZN7cutlass13device_kernelINS_4gemm6kernel13GemmUniversalIN4cute5tupleIJiiiiEEENS1_10collective13CollectiveMmaINS1_34MainloopSm90TmaGmmaWarpSpecializedILi3ENS5_IJNS4_1CILi1EEENSA_ILi2EEESB_EEENS1_35KernelTmaWarpSpecializedCooperativeEEENS5_IJNSA_ILi128EEENSA_ILi64EEESG_EEENS_6half_tENS5_IJlSB_lEEESJ_SK_NS4_8TiledMMAINS4_8MMA_AtomIJNS4_4SM904GMMA25MMA_64x64x16_F32F16F16_SSILNSO_5MajorE0ELSQ_0ELNSO_7ScaleInE1ELSR_1EEEEEENS4_6LayoutINS5_IJSC_SB_SB_EEENS5_IJSB_NSA_ILi0EEESW_EEEEENS5_IJNS4_10UnderscoreESZ_SZ_EEEEENS4_23SM90_TMA_LOAD_MULTICASTENS4_14ComposedLayoutINS4_7SwizzleILi3ELi4ELi3EEENS4_18smem_ptr_flag_bitsILi16EEENSU_INS5_IJNSA_ILi8EEESH_EEENS5_IJSH_SB_EEEEEEEvNS4_8identityENS4_13SM90_TMA_LOADES1C_vS1D_EENS_8epilogue10collective6detail29Sm90TmaWarpSpecializedAdapterINS1H_15DefaultEpilogueISJ_SK_SK_NS1G_6thread17LinearCombinationISJ_Li1EffLNS1L_9ScaleType4KindE0ELNS_15FloatRoundStyleE2ESJ_EENS1_15EpilogueDefaultEEEEEvvEEEEvNT_6ParamsE --------------------------
	.section	.text._ZN7cutlass13device_kernelINS_4gemm6kernel13GemmUniversalIN4cute5tupleIJiiiiEEENS1_10collective13CollectiveMmaINS1_34MainloopSm90TmaGmmaWarpSpecializedILi3ENS5_IJNS4_1CILi1EEENSA_ILi2EEESB_EEENS1_35KernelTmaWarpSpecializedCooperativeEEENS5_IJNSA_ILi128EEENSA_ILi64EEESG_EEENS_6half_tENS5_IJlSB_lEEESJ_SK_NS4_8TiledMMAINS4_8MMA_AtomIJNS4_4SM904GMMA25MMA_64x64x16_F32F16F16_SSILNSO_5MajorE0ELSQ_0ELNSO_7ScaleInE1ELSR_1EEEEEENS4_6LayoutINS5_IJSC_SB_SB_EEENS5_IJSB_NSA_ILi0EEESW_EEEEENS5_IJNS4_10UnderscoreESZ_SZ_EEEEENS4_23SM90_TMA_LOAD_MULTICASTENS4_14ComposedLayoutINS4_7SwizzleILi3ELi4ELi3EEENS4_18smem_ptr_flag_bitsILi16EEENSU_INS5_IJNSA_ILi8EEESH_EEENS5_IJSH_SB_EEEEEEEvNS4_8identityENS4_13SM90_TMA_LOADES1C_vS1D_EENS_8epilogue10collective6detail29Sm90TmaWarpSpecializedAdapterINS1H_15DefaultEpilogueISJ_SK_SK_NS1G_6thread17LinearCombinationISJ_Li1EffLNS1L_9ScaleType4KindE0ELNS_15FloatRoundStyleE2ESJ_EENS1_15EpilogueDefaultEEEEEvvEEEEvNT_6ParamsE,"ax",@progbits
	.align	128
.text._ZN7cutlass13device_kernelINS_4gemm6kernel13GemmUniversalIN4cute5tupleIJiiiiEEENS1_10collective13CollectiveMmaINS1_34MainloopSm90TmaGmmaWarpSpecializedILi3ENS5_IJNS4_1CILi1EEENSA_ILi2EEESB_EEENS1_35KernelTmaWarpSpecializedCooperativeEEENS5_IJNSA_ILi128EEENSA_ILi64EEESG_EEENS_6half_tENS5_IJlSB_lEEESJ_SK_NS4_8TiledMMAINS4_8MMA_AtomIJNS4_4SM904GMMA25MMA_64x64x16_F32F16F16_SSILNSO_5MajorE0ELSQ_0ELNSO_7ScaleInE1ELSR_1EEEEEENS4_6LayoutINS5_IJSC_SB_SB_EEENS5_IJSB_NSA_ILi0EEESW_EEEEENS5_IJNS4_10UnderscoreESZ_SZ_EEEEENS4_23SM90_TMA_LOAD_MULTICASTENS4_14ComposedLayoutINS4_7SwizzleILi3ELi4ELi3EEENS4_18smem_ptr_flag_bitsILi16EEENSU_INS5_IJNSA_ILi8EEESH_EEENS5_IJSH_SB_EEEEEEEvNS4_8identityENS4_13SM90_TMA_LOADES1C_vS1D_EENS_8epilogue10collective6detail29Sm90TmaWarpSpecializedAdapterINS1H_15DefaultEpilogueISJ_SK_SK_NS1G_6thread17LinearCombinationISJ_Li1EffLNS1L_9ScaleType4KindE0ELNS_15FloatRoundStyleE2ESJ_EENS1_15EpilogueDefaultEEEEEvvEEEEvNT_6ParamsE:
        .type           _ZN7cutlass13device_kernelINS_4gemm6kernel13GemmUniversalIN4cute5tupleIJiiiiEEENS1_10collective13CollectiveMmaINS1_34MainloopSm90TmaGmmaWarpSpecializedILi3ENS5_IJNS4_1CILi1EEENSA_ILi2EEESB_EEENS1_35KernelTmaWarpSpecializedCooperativeEEENS5_IJNSA_ILi128EEENSA_ILi64EEESG_EEENS_6half_tENS5_IJlSB_lEEESJ_SK_NS4_8TiledMMAINS4_8MMA_AtomIJNS4_4SM904GMMA25MMA_64x64x16_F32F16F16_SSILNSO_5MajorE0ELSQ_0ELNSO_7ScaleInE1ELSR_1EEEEEENS4_6LayoutINS5_IJSC_SB_SB_EEENS5_IJSB_NSA_ILi0EEESW_EEEEENS5_IJNS4_10UnderscoreESZ_SZ_EEEEENS4_23SM90_TMA_LOAD_MULTICASTENS4_14ComposedLayoutINS4_7SwizzleILi3ELi4ELi3EEENS4_18smem_ptr_flag_bitsILi16EEENSU_INS5_IJNSA_ILi8EEESH_EEENS5_IJSH_SB_EEEEEEEvNS4_8identityENS4_13SM90_TMA_LOADES1C_vS1D_EENS_8epilogue10collective6detail29Sm90TmaWarpSpecializedAdapterINS1H_15DefaultEpilogueISJ_SK_SK_NS1G_6thread17LinearCombinationISJ_Li1EffLNS1L_9ScaleType4KindE0ELNS_15FloatRoundStyleE2ESJ_EENS1_15EpilogueDefaultEEEEEvvEEEEvNT_6ParamsE,@function
        .size           _ZN7cutlass13device_kernelINS_4gemm6kernel13GemmUniversalIN4cute5tupleIJiiiiEEENS1_10collective13CollectiveMmaINS1_34MainloopSm90TmaGmmaWarpSpecializedILi3ENS5_IJNS4_1CILi1EEENSA_ILi2EEESB_EEENS1_35KernelTmaWarpSpecializedCooperativeEEENS5_IJNSA_ILi128EEENSA_ILi64EEESG_EEENS_6half_tENS5_IJlSB_lEEESJ_SK_NS4_8TiledMMAINS4_8MMA_AtomIJNS4_4SM904GMMA25MMA_64x64x16_F32F16F16_SSILNSO_5MajorE0ELSQ_0ELNSO_7ScaleInE1ELSR_1EEEEEENS4_6LayoutINS5_IJSC_SB_SB_EEENS5_IJSB_NSA_ILi0EEESW_EEEEENS5_IJNS4_10UnderscoreESZ_SZ_EEEEENS4_23SM90_TMA_LOAD_MULTICASTENS4_14ComposedLayoutINS4_7SwizzleILi3ELi4ELi3EEENS4_18smem_ptr_flag_bitsILi16EEENSU_INS5_IJNSA_ILi8EEESH_EEENS5_IJSH_SB_EEEEEEEvNS4_8identityENS4_13SM90_TMA_LOADES1C_vS1D_EENS_8epilogue10collective6detail29Sm90TmaWarpSpecializedAdapterINS1H_15DefaultEpilogueISJ_SK_SK_NS1G_6thread17LinearCombinationISJ_Li1EffLNS1L_9ScaleType4KindE0ELNS_15FloatRoundStyleE2ESJ_EENS1_15EpilogueDefaultEEEEEvvEEEEvNT_6ParamsE,(.L_x_131 - _ZN7cutlass13device_kernelINS_4gemm6kernel13GemmUniversalIN4cute5tupleIJiiiiEEENS1_10collective13CollectiveMmaINS1_34MainloopSm90TmaGmmaWarpSpecializedILi3ENS5_IJNS4_1CILi1EEENSA_ILi2EEESB_EEENS1_35KernelTmaWarpSpecializedCooperativeEEENS5_IJNSA_ILi128EEENSA_ILi64EEESG_EEENS_6half_tENS5_IJlSB_lEEESJ_SK_NS4_8TiledMMAINS4_8MMA_AtomIJNS4_4SM904GMMA25MMA_64x64x16_F32F16F16_SSILNSO_5MajorE0ELSQ_0ELNSO_7ScaleInE1ELSR_1EEEEEENS4_6LayoutINS5_IJSC_SB_SB_EEENS5_IJSB_NSA_ILi0EEESW_EEEEENS5_IJNS4_10UnderscoreESZ_SZ_EEEEENS4_23SM90_TMA_LOAD_MULTICASTENS4_14ComposedLayoutINS4_7SwizzleILi3ELi4ELi3EEENS4_18smem_ptr_flag_bitsILi16EEENSU_INS5_IJNSA_ILi8EEESH_EEENS5_IJSH_SB_EEEEEEEvNS4_8identityENS4_13SM90_TMA_LOADES1C_vS1D_EENS_8epilogue10collective6detail29Sm90TmaWarpSpecializedAdapterINS1H_15DefaultEpilogueISJ_SK_SK_NS1G_6thread17LinearCombinationISJ_Li1EffLNS1L_9ScaleType4KindE0ELNS_15FloatRoundStyleE2ESJ_EENS1_15EpilogueDefaultEEEEEvvEEEEvNT_6ParamsE)
        .other          _ZN7cutlass13device_kernelINS_4gemm6kernel13GemmUniversalIN4cute5tupleIJiiiiEEENS1_10collective13CollectiveMmaINS1_34MainloopSm90TmaGmmaWarpSpecializedILi3ENS5_IJNS4_1CILi1EEENSA_ILi2EEESB_EEENS1_35KernelTmaWarpSpecializedCooperativeEEENS5_IJNSA_ILi128EEENSA_ILi64EEESG_EEENS_6half_tENS5_IJlSB_lEEESJ_SK_NS4_8TiledMMAINS4_8MMA_AtomIJNS4_4SM904GMMA25MMA_64x64x16_F32F16F16_SSILNSO_5MajorE0ELSQ_0ELNSO_7ScaleInE1ELSR_1EEEEEENS4_6LayoutINS5_IJSC_SB_SB_EEENS5_IJSB_NSA_ILi0EEESW_EEEEENS5_IJNS4_10UnderscoreESZ_SZ_EEEEENS4_23SM90_TMA_LOAD_MULTICASTENS4_14ComposedLayoutINS4_7SwizzleILi3ELi4ELi3EEENS4_18smem_ptr_flag_bitsILi16EEENSU_INS5_IJNSA_ILi8EEESH_EEENS5_IJSH_SB_EEEEEEEvNS4_8identityENS4_13SM90_TMA_LOADES1C_vS1D_EENS_8epilogue10collective6detail29Sm90TmaWarpSpecializedAdapterINS1H_15DefaultEpilogueISJ_SK_SK_NS1G_6thread17LinearCombinationISJ_Li1EffLNS1L_9ScaleType4KindE0ELNS_15FloatRoundStyleE2ESJ_EENS1_15EpilogueDefaultEEEEEvvEEEEvNT_6ParamsE,@"STO_CUDA_ENTRY STV_DEFAULT"
_ZN7cutlass13device_kernelINS_4gemm6kernel13GemmUniversalIN4cute5tupleIJiiiiEEENS1_10collective13CollectiveMmaINS1_34MainloopSm90TmaGmmaWarpSpecializedILi3ENS5_IJNS4_1CILi1EEENSA_ILi2EEESB_EEENS1_35KernelTmaWarpSpecializedCooperativeEEENS5_IJNSA_ILi128EEENSA_ILi64EEESG_EEENS_6half_tENS5_IJlSB_lEEESJ_SK_NS4_8TiledMMAINS4_8MMA_AtomIJNS4_4SM904GMMA25MMA_64x64x16_F32F16F16_SSILNSO_5MajorE0ELSQ_0ELNSO_7ScaleInE1ELSR_1EEEEEENS4_6LayoutINS5_IJSC_SB_SB_EEENS5_IJSB_NSA_ILi0EEESW_EEEEENS5_IJNS4_10UnderscoreESZ_SZ_EEEEENS4_23SM90_TMA_LOAD_MULTICASTENS4_14ComposedLayoutINS4_7SwizzleILi3ELi4ELi3EEENS4_18smem_ptr_flag_bitsILi16EEENSU_INS5_IJNSA_ILi8EEESH_EEENS5_IJSH_SB_EEEEEEEvNS4_8identityENS4_13SM90_TMA_LOADES1C_vS1D_EENS_8epilogue10collective6detail29Sm90TmaWarpSpecializedAdapterINS1H_15DefaultEpilogueISJ_SK_SK_NS1G_6thread17LinearCombinationISJ_Li1EffLNS1L_9ScaleType4KindE0ELNS_15FloatRoundStyleE2ESJ_EENS1_15EpilogueDefaultEEEEEvvEEEEvNT_6ParamsE:
[----:B------:R-:W0:Y:S01]  /*0000*/  LDC R1, c[0x0][0x28] ;  /* 0x00000a00ff017b82 */ /* 0x000e220000000800 */
[----:B------:R-:W1:Y:S01]  /*0010*/  S2R R62, SR_TID.X ;  /* 0x00000000003e7919 */ /* 0x000e620000002100 */
[----:B------:R-:W-:Y:S01]  /*0020*/  ELECT P0, URZ, PT ;  /* 0x00000000003f782f */ /* 0x000fe20003800000 */
[----:B------:R-:W-:Y:S01]  /*0030*/  BSSY B0, `(.L_x_0) ;  /* 0x000000f000007945 */ /* 0x000fe20003800000 */
[--C-:B-1----:R-:W-:Y:S02]  /*0040*/  SHF.R.U32.HI R0, RZ, 0x5, R62.reuse ;  /* 0x00000005ff007819 */ /* 0x102fe4000001163e */
[----:B------:R-:W-:-:S03]  /*0050*/  SHF.R.U32.HI R6, RZ, 0x7, R62 ;  /* 0x00000007ff067819 */ /* 0x000fc6000001163e */
[----:B------:R-:W1:Y:S04]  /*0060*/  SHFL.IDX PT, R3, R0, RZ, 0x1f ;  /* 0x00001fff00037589 */ /* 0x000e6800000e0000 */
[----:B------:R2:W3:Y:S01]  /*0070*/  SHFL.IDX PT, R2, R6, RZ, 0x1f ;  /* 0x00001fff06027589 */ /* 0x0004e200000e0000 */
[----:B-1----:R-:W-:-:S13]  /*0080*/  ISETP.NE.OR P0, PT, R3, RZ, !P0 ;  /* 0x000000ff0300720c */ /* 0x002fda0004705670 */
[----:B0-23--:R-:W-:Y:S05]  /*0090*/  @P0 BRA `(.L_x_1) ;  /* 0x0000000000200947 */ /* 0x00dfea0003800000 */
[----:B------:R-:W-:Y:S02]  /*00a0*/  ULDC.64 UR4, c[0x0][0x198] ;  /* 0x0000660000047ab9 */ /* 0x000fe40000000a00 */
[----:B------:R-:W-:Y:S02]  /*00b0*/  UIADD3 UR6, UP0, UR4, 0xf0, URZ ;  /* 0x000000f004067890 */ /* 0x000fe4000ff1e03f */
[----:B------:R-:W-:Y:S02]  /*00c0*/  UIADD3 UR4, UP1, UR4, 0x1f0, URZ ;  /* 0x000001f004047890 */ /* 0x000fe4000ff3e03f */
[----:B------:R-:W-:Y:S02]  /*00d0*/  UIADD3.X UR7, URZ, UR5, URZ, UP0, !UPT ;  /* 0x000000053f077290 */ /* 0x000fe400087fe43f */
[----:B------:R-:W-:-:S07]  /*00e0*/  UIADD3.X UR5, URZ, UR5, URZ, UP1, !UPT ;  /* 0x000000053f057290 */ /* 0x000fce0008ffe43f */
[----:B------:R0:W-:Y:S02]  /*00f0*/  UTMACCTL.PF [UR6] ;  /* 0x00000000060079b9 */ /* 0x0001e40008040000 */
[----:B------:R0:W-:Y:S02]  /*0100*/  UTMACCTL.PF [UR4] ;  /* 0x00000000040079b9 */ /* 0x0001e40008040000 */
[----:B0-----:R-:W-:Y:S01]  /*0110*/  NOP ;  /* 0x0000000000007918 */ /* 0x001fe20000000000 */
.L_x_1:
[----:B------:R-:W-:Y:S05]  /*0120*/  BSYNC B0 ;  /* 0x0000000000007941 */ /* 0x000fea0003800000 */
.L_x_0:
[----:B------:R-:W0:Y:S02]  /*0130*/  SHFL.IDX PT, R5, R0, RZ, 0x1f ;  /* 0x00001fff00057589 */ /* 0x000e2400000e0000 */
[----:B0-----:R-:W-:-:S13]  /*0140*/  ISETP.NE.AND P0, PT, R5, RZ, PT ;  /* 0x000000ff0500720c */ /* 0x001fda0003f05270 */
[----:B------:R-:W-:Y:S05]  /*0150*/  @P0 BRA `(.L_x_2) ;  /* 0x0000000000500947 */ /* 0x000fea0003800000 */
[----:B------:R-:W0:Y:S01]  /*0160*/  S2UR UR8, SR_CgaCtaId ;  /* 0x00000000000879c3 */ /* 0x000e220000008800 */
[----:B------:R-:W-:Y:S01]  /*0170*/  UMOV UR4, 0x400 ;  /* 0x0000040000047882 */ /* 0x000fe20000000000 */
[----:B------:R-:W-:Y:S01]  /*0180*/  UMOV UR5, 0x1 ;  /* 0x0000000100057882 */ /* 0x000fe20000000000 */
[----:B------:R-:W-:Y:S01]  /*0190*/  UMOV UR6, 0x4 ;  /* 0x0000000400067882 */ /* 0x000fe20000000000 */
[----:B------:R-:W-:Y:S01]  /*01a0*/  ELECT P0, URZ, PT ;  /* 0x00000000003f782f */ /* 0x000fe20003800000 */
[----:B------:R-:W-:-:S04]  /*01b0*/  UIADD3 UR6, -UR6, 0x100000, URZ ;  /* 0x0010000006067890 */ /* 0x000fc8000fffe13f */
[----:B------:R-:W-:Y:S02]  /*01c0*/  USHF.L.U32 UR7, UR6, 0xb, URZ ;  /* 0x0000000b06077899 */ /* 0x000fe4000800063f */
[----:B------:R-:W-:Y:S02]  /*01d0*/  USHF.L.U32 UR6, UR6, 0x1, URZ ;  /* 0x0000000106067899 */ /* 0x000fe4000800063f */
[----:B0-----:R-:W-:Y:S02]  /*01e0*/  ULEA UR8, UR8, UR4, 0x18 ;  /* 0x0000000408087291 */ /* 0x001fe4000f8ec03f */
[----:B------:R-:W-:-:S04]  /*01f0*/  UIADD3 UR4, -UR5, 0x100000, URZ ;  /* 0x0010000005047890 */ /* 0x000fc8000fffe13f */
[----:B------:R-:W-:Y:S02]  /*0200*/  USHF.L.U32 UR5, UR4, 0xb, URZ ;  /* 0x0000000b04057899 */ /* 0x000fe4000800063f */
[----:B------:R-:W-:Y:S01]  /*0210*/  USHF.L.U32 UR4, UR4, 0x1, URZ ;  /* 0x0000000104047899 */ /* 0x000fe2000800063f */
[----:B------:R-:W0:Y:S11]  /*0220*/  FENCE.VIEW.ASYNC.S ;  /* 0x00000000000073c6 */ /* 0x000e360000000000 */
[----:B0-----:R0:W1:Y:S01]  /*0230*/  SYNCS.EXCH.64 URZ, [UR8], UR4 ;  /* 0x00000004083f75b2 */ /* 0x0010620008000100 */
[----:B------:R0:W2:Y:S01]  /*0240*/  SYNCS.EXCH.64 URZ, [UR8+0x18], UR6 ;  /* 0x00001806083f75b2 */ /* 0x0000a20008000100 */
[----:B------:R0:W3:Y:S01]  /*0250*/  SYNCS.EXCH.64 URZ, [UR8+0x8], UR4 ;  /* 0x00000804083f75b2 */ /* 0x0000e20008000100 */
[----:B------:R0:W4:Y:S01]  /*0260*/  SYNCS.EXCH.64 URZ, [UR8+0x20], UR6 ;  /* 0x00002006083f75b2 */ /* 0x0001220008000100 */
[----:B------:R0:W0:Y:S01]  /*0270*/  SYNCS.EXCH.64 URZ, [UR8+0x10], UR4 ;  /* 0x00001004083f75b2 */ /* 0x0000220008000100 */
[----:B------:R0:W0:Y:S01]  /*0280*/  SYNCS.EXCH.64 URZ, [UR8+0x28], UR6 ;  /* 0x00002806083f75b2 */ /* 0x0000220008000100 */
[----:B------:R-:W-:Y:S01]  /*0290*/  NOP ;  /* 0x0000000000007918 */ /* 0x000fe20000000000 */
.L_x_2:
[----:B------:R-:W-:Y:S01]  /*02a0*/  SHF.R.S32.HI R7, RZ, 0x1f, R62 ;  /* 0x0000001fff077819 */ /* 0x000fe2000001143e */
[----:B------:R-:W5:Y:S01]  /*02b0*/  SHFL.IDX PT, R0, R0, RZ, 0x1f ;  /* 0x00001fff00007589 */ /* 0x000f6200000e0000 */
[----:B0-----:R-:W0:Y:S01]  /*02c0*/  S2UR UR8, SR_CTAID.X ;  /* 0x00000000000879c3 */ /* 0x001e220000002500 */
[----:B------:R-:W-:Y:S02]  /*02d0*/  ELECT P0, URZ, PT ;  /* 0x00000000003f782f */ /* 0x000fe40003800000 */
[----:B------:R-:W-:Y:S01]  /*02e0*/  LEA.HI R7, R7, R62, RZ, 0x7 ;  /* 0x0000003e07077211 */ /* 0x000fe200078f38ff */
[----:B------:R-:W1:Y:S01]  /*02f0*/  S2R R4, SR_CTAID.Y ;  /* 0x0000000000047919 */ /* 0x000e620000002600 */
[----:B------:R-:W-:Y:S01]  /*0300*/  ULDC UR4, c[0x0][0x154] ;  /* 0x0000550000047ab9 */ /* 0x000fe20000000800 */
[----:B------:R-:W-:Y:S01]  /*0310*/  NOP ;  /* 0x0000000000007918 */ /* 0x000fe20000000000 */
[----:B------:R-:W-:Y:S01]  /*0320*/  LOP3.LUT R7, R7, 0xffffff80, RZ, 0xc0, !PT ;  /* 0xffffff8007077812 */ /* 0x000fe200078ec0ff */
[----:B------:R-:W-:Y:S01]  /*0330*/  NOP ;  /* 0x0000000000007918 */ /* 0x000fe20000000000 */
[----:B------:R-:W2:Y:S03]  /*0340*/  LDC R14, c[0x0][0x140] ;  /* 0x00005000ff0e7b82 */ /* 0x000ea60000000800 */
[----:B------:R-:W-:-:S05]  /*0350*/  IMAD.IADD R7, R62, 0x1, -R7 ;  /* 0x000000013e077824 */ /* 0x000fca00078e0a07 */
[----:B------:R-:W-:Y:S01]  /*0360*/  SHF.R.S32.HI R8, RZ, 0x1f, R7 ;  /* 0x0000001fff087819 */ /* 0x000fe20000011407 */
[----:B------:R-:W3:Y:S01]  /*0370*/  LDC R12, c[0x0][0x144] ;  /* 0x00005100ff0c7b82 */ /* 0x000ee20000000800 */
[----:B------:R-:W-:Y:S02]  /*0380*/  LOP3.LUT P2, RZ, R7, 0x7, RZ, 0xc0, !PT ;  /* 0x0000000707ff7812 */ /* 0x000fe4000784c0ff */
[----:B------:R-:W-:Y:S02]  /*0390*/  LEA.HI R8, R8, R7, RZ, 0x3 ;  /* 0x0000000708087211 */ /* 0x000fe400078f18ff */
[----:B-----5:R-:W-:Y:S02]  /*03a0*/  ISETP.NE.OR P0, PT, R0, RZ, !P0 ;  /* 0x000000ff0000720c */ /* 0x020fe40004705670 */
[--C-:B------:R-:W-:Y:S02]  /*03b0*/  SHF.R.S32.HI R0, RZ, 0x3, R8.reuse ;  /* 0x00000003ff007819 */ /* 0x100fe40000011408 */
[----:B------:R-:W-:-:S02]  /*03c0*/  SHF.R.S32.HI R9, RZ, 0x1f, R8 ;  /* 0x0000001fff097819 */ /* 0x000fc40000011408 */
[----:B------:R-:W-:Y:S02]  /*03d0*/  SHF.R.S32.HI R8, RZ, 0x1f, R5 ;  /* 0x0000001fff087819 */ /* 0x000fe40000011405 */
[----:B------:R-:W-:Y:S02]  /*03e0*/  LEA.HI R9, R9, R0, RZ, 0x2 ;  /* 0x0000000009097211 */ /* 0x000fe400078f10ff */
[----:B------:R-:W-:Y:S02]  /*03f0*/  LEA.HI R8, R8, R5, RZ, 0x2 ;  /* 0x0000000508087211 */ /* 0x000fe400078f10ff */
[----:B-1----:R-:W-:Y:S01]  /*0400*/  I2FP.F32.U32 R11, R4 ;  /* 0x00000004000b7245 */ /* 0x002fe20000201000 */
[----:B------:R-:W-:Y:S01]  /*0410*/  VOTEU.ALL UP0, P0 ;  /* 0x00000000003f7886 */ /* 0x000fe20000000000 */
[----:B------:R-:W-:Y:S01]  /*0420*/  LOP3.LUT R10, R8, 0x3ffffffc, RZ, 0xc0, !PT ;  /* 0x3ffffffc080a7812 */ /* 0x000fe200078ec0ff */
[----:B------:R-:W-:Y:S01]  /*0430*/  VOTEU.ALL UP1, P0 ;  /* 0x00000000003f7886 */ /* 0x000fe20000020000 */
[----:B------:R-:W-:Y:S01]  /*0440*/  LOP3.LUT R9, R9, 0xfffffffc, RZ, 0xc0, !PT ;  /* 0xfffffffc09097812 */ /* 0x000fe200078ec0ff */
[----:B------:R-:W-:Y:S01]  /*0450*/  FMUL R13, R11, UR4 ;  /* 0x000000040b0d7c20 */ /* 0x000fe20008400000 */
[----:B------:R-:W1:Y:S01]  /*0460*/  @!UP0 S2UR UR7, SR_CgaCtaId ;  /* 0x00000000000789c3 */ /* 0x000e620000008800 */
[----:B------:R-:W-:Y:S01]  /*0470*/  IMAD.IADD R11, R5, 0x1, -R10 ;  /* 0x00000001050b7824 */ /* 0x000fe200078e0a0a */
[----:B0-----:R-:W-:Y:S01]  /*0480*/  I2FP.F32.U32 R10, UR8 ;  /* 0x00000008000a7c45 */ /* 0x001fe20008201000 */
[----:B------:R-:W-:Y:S01]  /*0490*/  IMAD.IADD R8, R0, 0x1, -R9 ;  /* 0x0000000100087824 */ /* 0x000fe200078e0a09 */
[----:B------:R-:W-:Y:S01]  /*04a0*/  ULDC UR4, c[0x0][0x150] ;  /* 0x0000540000047ab9 */ /* 0x000fe20000000800 */
[----:B------:R-:W0:Y:S01]  /*04b0*/  F2I.U32.TRUNC.NTZ R13, R13 ;  /* 0x0000000d000d7305 */ /* 0x000e22000020f000 */
[----:B------:R-:W-:Y:S01]  /*04c0*/  SHF.R.S32.HI R0, RZ, 0x1f, R3 ;  /* 0x0000001fff007819 */ /* 0x000fe20000011403 */
[----:B------:R-:W-:Y:S01]  /*04d0*/  FMUL R10, R10, UR4 ;  /* 0x000000040a0a7c20 */ /* 0x000fe20008400000 */
[----:B------:R-:W5:Y:S01]  /*04e0*/  LDC R9, c[0x0][0x148] ;  /* 0x00005200ff097b82 */ /* 0x000f620000000800 */
[----:B------:R-:W-:Y:S01]  /*04f0*/  IMAD R8, R11, 0x4, R8 ;  /* 0x000000040b087824 */ /* 0x000fe200078e0208 */
[----:B------:R-:W-:Y:S01]  /*0500*/  LEA.HI R0, R0, R3, RZ, 0x2 ;  /* 0x0000000300007211 */ /* 0x000fe200078f10ff */
[----:B------:R-:W-:Y:S01]  /*0510*/  UMOV UR4, 0x20 ;  /* 0x0000002000047882 */ /* 0x000fe20000000000 */
[----:B------:R-:W-:Y:S01]  /*0520*/  @!UP0 UMOV UR6, 0x400 ;  /* 0x0000040000068882 */ /* 0x000fe20000000000 */
[----:B------:R-:W4:Y:S01]  /*0530*/  F2I.U32.TRUNC.NTZ R10, R10 ;  /* 0x0000000a000a7305 */ /* 0x000f22000020f000 */
[----:B------:R-:W-:Y:S01]  /*0540*/  LOP3.LUT R0, R0, 0xfffffffc, RZ, 0xc0, !PT ;  /* 0xfffffffc00007812 */ /* 0x000fe200078ec0ff */
[----:B------:R-:W-:Y:S01]  /*0550*/  IMAD.SHL.U32 R19, R8, 0x4, RZ ;  /* 0x0000000408137824 */ /* 0x000fe200078e00ff */
[----:B------:R-:W-:-:S04]  /*0560*/  @!UP0 UIADD3 UR4, -UR4, 0x100000, URZ ;  /* 0x0010000004048890 */ /* 0x000fc8000fffe13f */
[----:B------:R-:W-:Y:S02]  /*0570*/  @!UP0 USHF.L.U32 UR5, UR4, 0xb, URZ ;  /* 0x0000000b04058899 */ /* 0x000fe4000800063f */
[----:B------:R-:W-:Y:S01]  /*0580*/  @!UP0 USHF.L.U32 UR4, UR4, 0x1, URZ ;  /* 0x0000000104048899 */ /* 0x000fe2000800063f */
[----:B--2---:R-:W-:Y:S01]  /*0590*/  ISETP.EQ.U32.AND P3, PT, R14, 0x1, PT ;  /* 0x000000010e00780c */ /* 0x004fe20003f62070 */
[----:B------:R-:W-:Y:S01]  /*05a0*/  IMAD.IADD R3, R3, 0x1, -R0 ;  /* 0x0000000103037824 */ /* 0x000fe200078e0a00 */
[----:B------:R-:W-:Y:S01]  /*05b0*/  LOP3.LUT R19, R8, 0xc, R19, 0x78, !PT ;  /* 0x0000000c08137812 */ /* 0x000fe200078e7813 */
[----:B0-----:R-:W-:Y:S02]  /*05c0*/  IMAD.MOV R20, RZ, RZ, -R13 ;  /* 0x000000ffff147224 */ /* 0x001fe400078e0a0d */
[----:B------:R-:W-:Y:S01]  /*05d0*/  VIADD R8, R2, 0xffffffff ;  /* 0xffffffff02087836 */ /* 0x000fe20000000000 */
[----:B-1----:R-:W-:Y:S01]  /*05e0*/  @!UP0 ULEA UR6, UR7, UR6, 0x18 ;  /* 0x0000000607068291 */ /* 0x002fe2000f8ec03f */
[----:B------:R-:W-:Y:S01]  /*05f0*/  ISETP.NE.AND P1, PT, R3, 0x3, PT ;  /* 0x000000030300780c */ /* 0x000fe20003f25270 */
[----:B------:R-:W-:Y:S01]  /*0600*/  VOTEU.ALL UP0, P0 ;  /* 0x00000000003f7886 */ /* 0x000fe20000000000 */
[----:B------:R-:W-:Y:S01]  /*0610*/  ISETP.LT.U32.AND P0, PT, R19, 0x2, !P2 ;  /* 0x000000021300780c */ /* 0x000fe20005701070 */
[----:B----4-:R-:W-:Y:S01]  /*0620*/  IMAD.MOV R7, RZ, RZ, -R10 ;  /* 0x000000ffff077224 */ /* 0x010fe200078e0a0a */
[----:B------:R-:W-:-:S02]  /*0630*/  ISETP.EQ.OR P1, PT, R3, RZ, !P1 ;  /* 0x000000ff0300720c */ /* 0x000fc40004f22670 */
[----:B------:R-:W-:Y:S01]  /*0640*/  ISETP.GE.U32.AND P5, PT, R8, 0x2, PT ;  /* 0x000000020800780c */ /* 0x000fe20003fa6070 */
[----:B-----5:R-:W-:Y:S01]  /*0650*/  IMAD R0, R9, R20, R4 ;  /* 0x0000001409007224 */ /* 0x020fe200078e0204 */
[----:B------:R-:W-:Y:S01]  /*0660*/  ISETP.EQ.AND P1, PT, R2, RZ, P1 ;  /* 0x000000ff0200720c */ /* 0x000fe20000f22270 */
[----:B---3--:R-:W-:Y:S01]  /*0670*/  IMAD R7, R12, R7, UR8 ;  /* 0x000000080c077e24 */ /* 0x008fe2000f8e0207 */
[----:B------:R-:W-:Y:S01]  /*0680*/  ISETP.NE.AND P2, PT, R2, RZ, PT ;  /* 0x000000ff0200720c */ /* 0x000fe20003f45270 */
[----:B------:R-:W0:Y:S02]  /*0690*/  FENCE.VIEW.ASYNC.S ;  /* 0x00000000000073c6 */ /* 0x000e240000000000 */
[----:B0-----:R0:W1:Y:S01]  /*06a0*/  @!UP0 SYNCS.EXCH.64 URZ, [UR6+0x40], UR4 ;  /* 0x00004004063f85b2 */ /* 0x0010620008000100 */
[----:B------:R-:W-:Y:S02]  /*06b0*/  ISETP.NE.AND P4, PT, R0, R19, PT ;  /* 0x000000130000720c */ /* 0x000fe40003f85270 */
[----:B------:R-:W-:-:S02]  /*06c0*/  SEL R18, RZ, 0x1, !P1 ;  /* 0x00000001ff127807 */ /* 0x000fc40004800000 */
[----:B------:R-:W-:Y:S02]  /*06d0*/  ISETP.EQ.OR P4, PT, R7, RZ, !P4 ;  /* 0x000000ff0700720c */ /* 0x000fe40006782670 */
[----:B------:R-:W-:Y:S02]  /*06e0*/  LOP3.LUT R0, R62, 0x7f, RZ, 0xc0, !PT ;  /* 0x0000007f3e007812 */ /* 0x000fe400078ec0ff */
[----:B------:R-:W-:Y:S02]  /*06f0*/  PLOP3.LUT P0, PT, P0, P4, PT, 0x80, 0x0 ;  /* 0x000000000000781c */ /* 0x000fe40000709070 */
[----:B------:R-:W-:Y:S02]  /*0700*/  SEL R18, R18, 0x2, P5 ;  /* 0x0000000212127807 */ /* 0x000fe40002800000 */
[----:B------:R-:W-:Y:S01]  /*0710*/  P2R R68, PR, RZ, 0x1 ;  /* 0x00000001ff447803 */ /* 0x000fe20000000000 */
[----:B------:R0:W2:Y:S01]  /*0720*/  @!UP1 SYNCS.EXCH.64 URZ, [UR6+0x48], UR4 ;  /* 0x00004804063f95b2 */ /* 0x0000a20008000100 */
[----:B------:R-:W-:Y:S01]  /*0730*/  NOP ;  /* 0x0000000000007918 */ /* 0x000fe20000000000 */
[----:B------:R-:W-:Y:S06]  /*0740*/  @!P3 BRA `(.L_x_3) ;  /* 0x000000000008b947 */ /* 0x000fec0003800000 */
[----:B-12---:R-:W-:Y:S01]  /*0750*/  UCGABAR_ARV ;  /* 0x00000000000079c7 */ /* 0x006fe20008000000 */
[----:B------:R-:W-:Y:S05]  /*0760*/  BRA `(.L_x_4) ;  /* 0x0000000000047947 */ /* 0x000fea0003800000 */
.L_x_3:
[----:B-12---:R-:W-:Y:S01]  /*0770*/  NOP ;  /* 0x0000000000007918 */ /* 0x006fe20000000000 */
.L_x_4:
[----:B------:R-:W1:Y:S01]  /*0780*/  LDC R2, c[0x0][0x65c] ;  /* 0x00019700ff027b82 */ /* 0x000e620000000800 */
[----:B------:R-:W-:Y:S02]  /*0790*/  IMAD.U32 R10, RZ, RZ, UR8 ;  /* 0x00000008ff0a7e24 */ /* 0x000fe4000f8e00ff */
[----:B------:R-:W-:Y:S01]  /*07a0*/  IMAD.MOV.U32 R11, RZ, RZ, RZ ;  /* 0x000000ffff0b7224 */ /* 0x000fe200078e00ff */
[----:B-1----:R-:W-:-:S04]  /*07b0*/  ISETP.NE.AND P1, PT, R2, 0x1, PT ;  /* 0x000000010200780c */ /* 0x002fc80003f25270 */
[----:B------:R-:W-:-:S09]  /*07c0*/  P2R R5, PR, RZ, 0x2 ;  /* 0x00000002ff057803 */ /* 0x000fd20000000000 */
[----:B------:R-:W1:Y:S01]  /*07d0*/  @P1 LDC R17, c[0x0][0x10] ;  /* 0x00000400ff111b82 */ /* 0x000e620000000800 */
[----:B------:R-:W-:Y:S02]  /*07e0*/  @P1 IMAD.MOV.U32 R5, RZ, RZ, RZ ;  /* 0x000000ffff051224 */ /* 0x000fe400078e00ff */
[----:B------:R-:W-:-:S05]  /*07f0*/  @P1 IMAD.MOV.U32 R15, RZ, RZ, RZ ;  /* 0x000000ffff0f1224 */ /* 0x000fca00078e00ff */
[----:B------:R-:W2:Y:S01]  /*0800*/  @!P1 LDC R13, c[0x0][0xc] ;  /* 0x00000300ff0d9b82 */ /* 0x000ea20000000800 */
[----:B0-----:R-:W-:Y:S01]  /*0810*/  ULDC UR4, c[0x0][0xc] ;  /* 0x0000030000047ab9 */ /* 0x001fe20000000800 */
[----:B------:R-:W-:Y:S01]  /*0820*/  ULDC UR5, c[0x0][0x10] ;  /* 0x0000040000057ab9 */ /* 0x000fe20000000800 */
[----:B------:R-:W-:Y:S01]  /*0830*/  ULDC UR6, c[0x0][0x14] ;  /* 0x0000050000067ab9 */ /* 0x000fe20000000800 */
[----:B------:R-:W-:-:S04]  /*0840*/  UIMAD.WIDE.U32 UR4, UR4, UR5, URZ ;  /* 0x00000005040472a5 */ /* 0x000fc8000f8e003f */
[----:B------:R-:W-:Y:S02]  /*0850*/  UIMAD.WIDE.U32 UR38, UR4, UR6, URZ ;  /* 0x00000006042672a5 */ /* 0x000fe4000f8e003f */
[----:B------:R-:W-:-:S04]  /*0860*/  UIMAD UR41, UR5, UR6, URZ ;  /* 0x00000006052972a4 */ /* 0x000fc8000f8e023f */
[----:B------:R-:W-:Y:S01]  /*0870*/  UIADD3 UR41, UR39, UR41, URZ ;  /* 0x0000002927297290 */ /* 0x000fe2000fffe03f */
[----:B-1----:R-:W-:-:S04]  /*0880*/  @P1 IMAD.WIDE.U32 R16, R17, UR8, R4 ;  /* 0x0000000811101c25 */ /* 0x002fc8000f8e0004 */
[----:B------:R-:W-:Y:S02]  /*0890*/  @P1 IMAD.IADD R17, R17, 0x1, R15 ;  /* 0x0000000111111824 */ /* 0x000fe400078e020f */
[----:B--2---:R-:W-:-:S04]  /*08a0*/  @!P1 IMAD.WIDE.U32 R10, R4, R13, R10 ;  /* 0x0000000d040a9225 */ /* 0x004fc800078e000a */
[----:B------:R-:W-:Y:S02]  /*08b0*/  @!P1 IMAD.MOV.U32 R16, RZ, RZ, R10 ;  /* 0x000000ffff109224 */ /* 0x000fe400078e000a */
[----:B------:R-:W-:Y:S01]  /*08c0*/  @!P1 IMAD.MOV.U32 R17, RZ, RZ, R11 ;  /* 0x000000ffff119224 */ /* 0x000fe200078e000b */
[----:B------:R-:W-:Y:S06]  /*08d0*/  @!P3 BRA `(.L_x_5) ;  /* 0x00000000000cb947 */ /* 0x000fec0003800000 */
[----:B------:R-:W-:Y:S01]  /*08e0*/  UCGABAR_WAIT ;  /* 0x0000000000007dc7 */ /* 0x000fe20008000000 */
[----:B------:R-:W-:Y:S01]  /*08f0*/  CCTL.IVALL ;  /* 0x00000000ff00798f */ /* 0x000fe20002000000 */
[----:B------:R-:W-:Y:S05]  /*0900*/  BRA `(.L_x_6) ;  /* 0x0000000000047947 */ /* 0x000fea0003800000 */
.L_x_5:
[----:B------:R-:W-:Y:S06]  /*0910*/  BAR.SYNC.DEFER_BLOCKING 0x0 ;  /* 0x0000000000007b1d */ /* 0x000fec0000010000 */
.L_x_6:
[----:B------:R-:W-:Y:S05]  /*0920*/  @!P2 BRA `(.L_x_7) ;  /* 0x0000004000f0a947 */ /* 0x000fea0003800000 */
[----:B------:R-:W-:-:S13]  /*0930*/  ISETP.GT.U32.AND P0, PT, R8, 0x1, PT ;  /* 0x000000010800780c */ /* 0x000fda0003f04070 */
[----:B------:R-:W-:Y:S05]  /*0940*/  @P0 EXIT ;  /* 0x000000000000094d */ /* 0x000fea0003800000 */
[----:B------:R-:W-:Y:S01]  /*0950*/  ULDC.64 UR4, c[0x0][0x650] ;  /* 0x0001940000047ab9 */ /* 0x000fe20000000a00 */
[----:B------:R-:W-:Y:S01]  /*0960*/  PRMT R3, RZ, 0x7610, R3 ;  /* 0x00007610ff037816 */ /* 0x000fe20000000003 */
[----:B------:R-:W-:Y:S01]  /*0970*/  IMAD.MOV.U32 R71, RZ, RZ, -0x1 ;  /* 0xffffffffff477424 */ /* 0x000fe200078e00ff */
[----:B------:R-:W-:Y:S01]  /*0980*/  ISETP.GE.U32.AND P0, PT, R16, UR4, PT ;  /* 0x0000000410007c0c */ /* 0x000fe2000bf06070 */
[----:B------:R-:W-:Y:S02]  /*0990*/  IMAD.MOV.U32 R70, RZ, RZ, -0x1 ;  /* 0xffffffffff467424 */ /* 0x000fe400078e00ff */
[----:B------:R-:W-:Y:S01]  /*09a0*/  IMAD.MOV.U32 R67, RZ, RZ, -0x1 ;  /* 0xffffffffff437424 */ /* 0x000fe200078e00ff */
[----:B------:R-:W-:-:S13]  /*09b0*/  ISETP.GE.U32.AND.EX P0, PT, R17, UR5, PT, P0 ;  /* 0x0000000511007c0c */ /* 0x000fda000bf06100 */
[----:B------:R-:W-:Y:S05]  /*09c0*/  @P0 BRA `(.L_x_8) ;  /* 0x0000000400280947 */ /* 0x000fea0003800000 */
[----:B------:R-:W0:Y:S01]  /*09d0*/  LDC.64 R22, c[0x0][0x628] ;  /* 0x00018a00ff167b82 */ /* 0x000e220000000a00 */
[----:B------:R-:W-:Y:S02]  /*09e0*/  IMAD.MOV.U32 R10, RZ, RZ, R16 ;  /* 0x000000ffff0a7224 */ /* 0x000fe400078e0010 */
[----:B------:R-:W-:-:S05]  /*09f0*/  IMAD.MOV.U32 R11, RZ, RZ, R17 ;  /* 0x000000ffff0b7224 */ /* 0x000fca00078e0011 */
[----:B------:R-:W1:Y:S08]  /*0a00*/  LDC R8, c[0x0][0x630] ;  /* 0x00018c00ff087b82 */ /* 0x000e700000000800 */
[----:B------:R-:W2:Y:S01]  /*0a10*/  LDC.64 R24, c[0x0][0x620] ;  /* 0x00018800ff187b82 */ /* 0x000ea20000000a00 */
[----:B0-----:R-:W-:-:S04]  /*0a20*/  ISETP.NE.U32.AND P0, PT, R22, RZ, PT ;  /* 0x000000ff1600720c */ /* 0x001fc80003f05070 */
[----:B------:R-:W-:-:S13]  /*0a30*/  ISETP.NE.AND.EX P0, PT, R23, RZ, PT, P0 ;  /* 0x000000ff1700720c */ /* 0x000fda0003f05300 */
[----:B-12---:R-:W-:Y:S05]  /*0a40*/  @!P0 BRA `(.L_x_9) ;  /* 0x0000000000288947 */ /* 0x006fea0003800000 */
[----:B------:R-:W0:Y:S02]  /*0a50*/  LDC R3, c[0x0][0x634] ;  /* 0x00018d00ff037b82 */ /* 0x000e240000000800 */
[----:B0-----:R-:W-:-:S05]  /*0a60*/  IADD3 R3, P0, R16, R3, RZ ;  /* 0x0000000310037210 */ /* 0x001fca0007f1e0ff */
[----:B------:R-:W-:-:S04]  /*0a70*/  IMAD.X R21, RZ, RZ, R17, P0 ;  /* 0x000000ffff157224 */ /* 0x000fc800000e0611 */
[----:B------:R-:W-:-:S04]  /*0a80*/  IMAD.WIDE.U32 R10, R21, R22, RZ ;  /* 0x00000016150a7225 */ /* 0x000fc800078e00ff */
[----:B------:R-:W-:-:S04]  /*0a90*/  IMAD.WIDE.U32 R12, P0, R3, R23, R10 ;  /* 0x00000017030c7225 */ /* 0x000fc8000780000a */
[----:B------:R-:W-:-:S04]  /*0aa0*/  IMAD.WIDE.U32 R10, R3, R22, RZ ;  /* 0x00000016030a7225 */ /* 0x000fc800078e00ff */
[----:B------:R-:W-:Y:S01]  /*0ab0*/  IMAD.X R15, RZ, RZ, RZ, P0 ;  /* 0x000000ffff0f7224 */ /* 0x000fe200000e06ff */
[----:B------:R-:W-:Y:S01]  /*0ac0*/  IADD3 RZ, P0, R11, R12, RZ ;  /* 0x0000000c0bff7210 */ /* 0x000fe20007f1e0ff */
[----:B------:R-:W-:-:S04]  /*0ad0*/  IMAD.MOV.U32 R14, RZ, RZ, R13 ;  /* 0x000000ffff0e7224 */ /* 0x000fc800078e000d */
[----:B------:R-:W-:-:S08]  /*0ae0*/  IMAD.WIDE.U32.X R10, R21, R23, R14, P0 ;  /* 0x00000017150a7225 */ /* 0x000fd000000e040e */
.L_x_9:
[----:B------:R-:W0:Y:S01]  /*0af0*/  LDC.64 R28, c[0x0][0x640] ;  /* 0x00019000ff1c7b82 */ /* 0x000e220000000a00 */
[-CC-:B------:R-:W-:Y:S01]  /*0b00*/  SHF.R.U64 R67, R10, R8.reuse, R11.reuse ;  /* 0x000000080a437219 */ /* 0x180fe2000000120b */
[----:B------:R-:W-:Y:S01]  /*0b10*/  IMAD.MOV.U32 R23, RZ, RZ, 0x1 ;  /* 0x00000001ff177424 */ /* 0x000fe200078e00ff */
[----:B------:R-:W-:Y:S02]  /*0b20*/  SHF.R.U32.HI R3, RZ, R8, R11 ;  /* 0x00000008ff037219 */ /* 0x000fe4000001160b */
[----:B------:R-:W-:-:S03]  /*0b30*/  IADD3 R5, P0, RZ, -R67, RZ ;  /* 0x80000043ff057210 */ /* 0x000fc60007f1e0ff */
[----:B------:R-:W1:Y:S02]  /*0b40*/  LDC R12, c[0x0][0x618] ;  /* 0x00018600ff0c7b82 */ /* 0x000e640000000800 */
[----:B------:R-:W-:Y:S02]  /*0b50*/  IMAD.X R3, RZ, RZ, ~R3, P0 ;  /* 0x000000ffff037224 */ /* 0x000fe400000e0e03 */
[----:B------:R-:W-:-:S04]  /*0b60*/  IMAD.WIDE.U32 R10, R5, R24, R16 ;  /* 0x00000018050a7225 */ /* 0x000fc800078e0010 */
[----:B------:R-:W2:Y:S01]  /*0b70*/  LDC R22, c[0x0][0x608] ;  /* 0x00018200ff167b82 */ /* 0x000ea20000000800 */
[----:B------:R-:W-:Y:S02]  /*0b80*/  IMAD R8, R3, R24, RZ ;  /* 0x0000001803087224 */ /* 0x000fe400078e02ff */
[----:B------:R-:W-:Y:S02]  /*0b90*/  IMAD.MOV.U32 R3, RZ, RZ, -0x1 ;  /* 0xffffffffff037424 */ /* 0x000fe400078e00ff */
[----:B------:R-:W-:-:S03]  /*0ba0*/  IMAD R5, R5, R25, R8 ;  /* 0x0000001905057224 */ /* 0x000fc600078e0208 */
[----:B------:R-:W3:Y:S01]  /*0bb0*/  LDC R26, c[0x0][0x658] ;  /* 0x00019600ff1a7b82 */ /* 0x000ee20000000800 */
[----:B------:R-:W-:Y:S01]  /*0bc0*/  IMAD.IADD R5, R11, 0x1, R5 ;  /* 0x000000010b057824 */ /* 0x000fe200078e0205 */
[----:B0-----:R-:W-:-:S04]  /*0bd0*/  ISETP.NE.U32.AND P0, PT, R28, RZ, PT ;  /* 0x000000ff1c00720c */ /* 0x001fc80003f05070 */
[----:B------:R-:W-:Y:S02]  /*0be0*/  ISETP.NE.AND.EX P0, PT, R29, RZ, PT, P0 ;  /* 0x000000ff1d00720c */ /* 0x000fe40003f05300 */
[----:B------:R-:W0:Y:S01]  /*0bf0*/  LDC R24, c[0x0][0x600] ;  /* 0x00018000ff187b82 */ /* 0x000e220000000800 */
[-CC-:B-1----:R-:W-:Y:S02]  /*0c00*/  SHF.R.U64 R14, R10, R12.reuse, R5.reuse ;  /* 0x0000000c0a0e7219 */ /* 0x182fe40000001205 */
[----:B------:R-:W-:-:S05]  /*0c10*/  SHF.R.U32.HI R5, RZ, R12, R5 ;  /* 0x0000000cff057219 */ /* 0x000fca0000011605 */
[----:B------:R-:W1:Y:S01]  /*0c20*/  LDC R15, c[0x0][0x648] ;  /* 0x00019200ff0f7b82 */ /* 0x000e620000000800 */
[-CC-:B--2---:R-:W-:Y:S02]  /*0c30*/  SHF.R.U64 R27, R14, R22.reuse, R5.reuse ;  /* 0x000000160e1b7219 */ /* 0x184fe40000001205 */
[----:B------:R-:W-:Y:S01]  /*0c40*/  SHF.R.U32.HI R5, RZ, R22, R5 ;  /* 0x00000016ff057219 */ /* 0x000fe20000011605 */
[----:B------:R-:W-:-:S04]  /*0c50*/  IMAD R22, R9, R20, R4 ;  /* 0x0000001409167224 */ /* 0x000fc800078e0204 */
[----:B------:R-:W2:Y:S01]  /*0c60*/  LDC R21, c[0x0][0x638] ;  /* 0x00018e00ff157b82 */ /* 0x000ea20000000800 */
[-CC-:B---3--:R-:W-:Y:S02]  /*0c70*/  SHF.R.U64 R20, R27, R26.reuse, R5.reuse ;  /* 0x0000001a1b147219 */ /* 0x188fe40000001205 */
[-C--:B------:R-:W-:Y:S02]  /*0c80*/  SHF.L.U32 R3, R3, R26.reuse, RZ ;  /* 0x0000001a03037219 */ /* 0x080fe400000006ff */
[----:B------:R-:W-:Y:S01]  /*0c90*/  SHF.R.U32.HI R5, RZ, R26, R5 ;  /* 0x0000001aff057219 */ /* 0x000fe20000011605 */
[----:B------:R-:W-:Y:S01]  /*0ca0*/  IMAD.MOV.U32 R4, RZ, RZ, R20 ;  /* 0x000000ffff047224 */ /* 0x000fe200078e0014 */
[----:B------:R-:W-:Y:S01]  /*0cb0*/  LOP3.LUT R12, RZ, R3, RZ, 0x33, !PT ;  /* 0x00000003ff0c7212 */ /* 0x000fe200078e33ff */
[----:B------:R-:W3:Y:S01]  /*0cc0*/  LDC R25, c[0x0][0x610] ;  /* 0x00018400ff197b82 */ /* 0x000ee20000000800 */
[----:B------:R-:W-:Y:S05]  /*0cd0*/  @!P0 BRA `(.L_x_10) ;  /* 0x0000000000288947 */ /* 0x000fea0003800000 */
[----:B------:R-:W4:Y:S02]  /*0ce0*/  LDC R3, c[0x0][0x64c] ;  /* 0x00019300ff037b82 */ /* 0x000f240000000800 */
[----:B----4-:R-:W-:-:S05]  /*0cf0*/  IADD3 R3, P0, R20, R3, RZ ;  /* 0x0000000314037210 */ /* 0x010fca0007f1e0ff */
        /* <DEDUP_REMOVED lines=8> */
.L_x_10:
[----:B-1----:R-:W-:Y:S01]  /*0d80*/  SHF.R.U64 R4, R4, R15, R5 ;  /* 0x0000000f04047219 */ /* 0x002fe20000001205 */
[----:B0-----:R-:W-:Y:S01]  /*0d90*/  VIADD R5, R24, 0xffffffff ;  /* 0xffffffff18057836 */ /* 0x001fe20000000000 */
[----:B------:R-:W-:Y:S02]  /*0da0*/  SHF.L.U32 R3, R23, R26, RZ ;  /* 0x0000001a17037219 */ /* 0x000fe400000006ff */
[----:B------:R-:W-:Y:S01]  /*0db0*/  LOP3.LUT R12, R27, R12, RZ, 0xc0, !PT ;  /* 0x0000000c1b0c7212 */ /* 0x000fe200078ec0ff */
[----:B------:R-:W-:Y:S01]  /*0dc0*/  IMAD.MOV R8, RZ, RZ, -R4 ;  /* 0x000000ffff087224 */ /* 0x000fe200078e0a04 */
[----:B------:R-:W-:-:S03]  /*0dd0*/  SEL R7, R7, R22, !P1 ;  /* 0x0000001607077207 */ /* 0x000fc60004800000 */
[----:B------:R-:W-:Y:S01]  /*0de0*/  IMAD R12, R3, R4, R12 ;  /* 0x00000004030c7224 */ /* 0x000fe200078e020c */
[----:B------:R-:W-:Y:S01]  /*0df0*/  LOP3.LUT R4, R14, R5, RZ, 0xc0, !PT ;  /* 0x000000050e047212 */ /* 0x000fe200078ec0ff */
[----:B--2---:R-:W-:Y:S02]  /*0e00*/  IMAD R3, R8, R21, R20 ;  /* 0x0000001508037224 */ /* 0x004fe400078e0214 */
[----:B---3--:R-:W-:Y:S02]  /*0e10*/  IMAD R7, R12, R25, R7 ;  /* 0x000000190c077224 */ /* 0x008fe400078e0207 */
[----:B------:R-:W-:Y:S02]  /*0e20*/  IMAD.MOV.U32 R5, RZ, RZ, 0x1 ;  /* 0x00000001ff057424 */ /* 0x000fe400078e00ff */
[----:B------:R-:W-:-:S03]  /*0e30*/  IMAD R4, R3, R24, R4 ;  /* 0x0000001803047224 */ /* 0x000fc600078e0204 */
[----:B------:R-:W-:Y:S02]  /*0e40*/  PRMT R3, R5, 0x7610, R3 ;  /* 0x0000761005037816 */ /* 0x000fe40000000003 */
[----:B------:R-:W-:Y:S02]  /*0e50*/  SEL R70, R4, R7, !P1 ;  /* 0x0000000704467207 */ /* 0x000fe40004800000 */
[----:B------:R-:W-:-:S07]  /*0e60*/  SEL R71, R7, R4, !P1 ;  /* 0x0000000407477207 */ /* 0x000fce0004800000 */
.L_x_8:
[----:B------:R-:W-:-:S08]  /*0e70*/  NOP ;  /* 0x0000000000007918 */ /* 0x000fd00000000000 */
[----:B------:R-:W0:Y:S02]  /*0e80*/  USETMAXREG.TRY_ALLOC.CTAPOOL UP0, 0xe8 ;  /* 0x000000e8000079c8 */ /* 0x000e240008000600 */
[----:B0-----:R-:W-:-:S13]  /*0e90*/  PLOP3.LUT P0, PT, PT, PT, UP0, 0x80, 0x0 ;  /* 0x000000000000781c */ /* 0x001fda0003f0f008 */
[----:B------:R-:W-:Y:S05]  /*0ea0*/  @!P0 BRA `(.L_x_8) ;  /* 0xfffffffc00f08947 */ /* 0x000fea000383ffff */
[----:B------:R-:W-:Y:S01]  /*0eb0*/  ULDC.64 UR4, c[0x0][0x598] ;  /* 0x0001660000047ab9 */ /* 0x000fe20000000a00 */
[----:B------:R-:W-:Y:S01]  /*0ec0*/  ULDC.64 UR36, c[0x0][0x208] ;  /* 0x0000820000247ab9 */ /* 0x000fe20000000a00 */
[----:B------:R-:W-:-:S04]  /*0ed0*/  ISETP.NE.U32.AND P0, PT, RZ, UR4, PT ;  /* 0x00000004ff007c0c */ /* 0x000fc8000bf05070 */
[----:B------:R-:W-:-:S13]  /*0ee0*/  ISETP.NE.AND.EX P0, PT, RZ, UR5, PT, P0 ;  /* 0x00000005ff007c0c */ /* 0x000fda000bf05300 */
[----:B------:R-:W-:Y:S05]  /*0ef0*/  @!P0 BRA `(.L_x_11) ;  /* 0x00000000001c8947 */ /* 0x000fea0003800000 */
[----:B------:R-:W0:Y:S02]  /*0f00*/  LDC.64 R4, c[0x0][0x598] ;  /* 0x00016600ff047b82 */ /* 0x000e240000000a00 */
[----:B0-----:R-:W2:Y:S02]  /*0f10*/  LDG.E.64 R4, desc[UR36][R4.64] ;  /* 0x0000002404047981 */ /* 0x001ea4000c1e1b00 */
[----:B--2---:R-:W-:-:S04]  /*0f20*/  ISETP.NE.U32.AND P0, PT, R4, RZ, PT ;  /* 0x000000ff0400720c */ /* 0x004fc80003f05070 */
[----:B------:R-:W-:-:S13]  /*0f30*/  ISETP.NE.AND.EX P0, PT, R5, RZ, PT, P0 ;  /* 0x000000ff0500720c */ /* 0x000fda0003f05300 */
[----:B------:R-:W-:Y:S05]  /*0f40*/  @!P0 BRA `(.L_x_11) ;  /* 0x0000000000088947 */ /* 0x000fea0003800000 */
[----:B------:R0:W5:Y:S01]  /*0f50*/  LD.E R56, desc[UR36][R4.64] ;  /* 0x0000002404387980 */ /* 0x000162000c101900 */
[----:B------:R-:W-:Y:S05]  /*0f60*/  BRA `(.L_x_12) ;  /* 0x0000000000247947 */ /* 0x000fea0003800000 */
.L_x_11:
[----:B------:R-:W-:Y:S02]  /*0f70*/  ULDC.64 UR4, c[0x0][0x588] ;  /* 0x0001620000047ab9 */ /* 0x000fe40000000a00 */
[----:B------:R-:W-:-:S04]  /*0f80*/  ISETP.NE.U32.AND P0, PT, RZ, UR4, PT ;  /* 0x00000004ff007c0c */ /* 0x000fc8000bf05070 */
[----:B------:R-:W-:-:S13]  /*0f90*/  ISETP.NE.AND.EX P0, PT, RZ, UR5, PT, P0 ;  /* 0x00000005ff007c0c */ /* 0x000fda000bf05300 */
[----:B------:R-:W-:Y:S05]  /*0fa0*/  @!P0 BRA `(.L_x_13) ;  /* 0x00000000000c8947 */ /* 0x000fea0003800000 */
[----:B------:R-:W0:Y:S02]  /*0fb0*/  LDC.64 R56, c[0x0][0x588] ;  /* 0x00016200ff387b82 */ /* 0x000e240000000a00 */
[----:B0-----:R1:W5:Y:S01]  /*0fc0*/  LDG.E R56, desc[UR36][R56.64] ;  /* 0x0000002438387981 */ /* 0x001362000c1e1900 */
[----:B------:R-:W-:Y:S05]  /*0fd0*/  BRA `(.L_x_12) ;  /* 0x0000000000087947 */ /* 0x000fea0003800000 */
.L_x_13:
[----:B------:R-:W-:Y:S02]  /*0fe0*/  ULDC UR4, c[0x0][0x580] ;  /* 0x0001600000047ab9 */ /* 0x000fe40000000800 */
[----:B------:R-:W-:-:S07]  /*0ff0*/  IMAD.U32 R56, RZ, RZ, UR4 ;  /* 0x00000004ff387e24 */ /* 0x000fce000f8e00ff */
.L_x_12:
[----:B------:R-:W-:Y:S02]  /*1000*/  ULDC.64 UR4, c[0x0][0x5a0] ;  /* 0x0001680000047ab9 */ /* 0x000fe40000000a00 */
[----:B------:R-:W-:-:S04]  /*1010*/  ISETP.NE.U32.AND P0, PT, RZ, UR4, PT ;  /* 0x00000004ff007c0c */ /* 0x000fc8000bf05070 */
[----:B------:R-:W-:-:S13]  /*1020*/  ISETP.NE.AND.EX P0, PT, RZ, UR5, PT, P0 ;  /* 0x00000005ff007c0c */ /* 0x000fda000bf05300 */
[----:B------:R-:W-:Y:S05]  /*1030*/  @!P0 BRA `(.L_x_14) ;  /* 0x00000000001c8947 */ /* 0x000fea0003800000 */
[----:B0-----:R-:W0:Y:S02]  /*1040*/  LDC.64 R4, c[0x0][0x5a0] ;  /* 0x00016800ff047b82 */ /* 0x001e240000000a00 */
[----:B0-----:R-:W2:Y:S02]  /*1050*/  LDG.E.64 R4, desc[UR36][R4.64] ;  /* 0x0000002404047981 */ /* 0x001ea4000c1e1b00 */
[----:B--2---:R-:W-:-:S04]  /*1060*/  ISETP.NE.U32.AND P0, PT, R4, RZ, PT ;  /* 0x000000ff0400720c */ /* 0x004fc80003f05070 */
[----:B------:R-:W-:-:S13]  /*1070*/  ISETP.NE.AND.EX P0, PT, R5, RZ, PT, P0 ;  /* 0x000000ff0500720c */ /* 0x000fda0003f05300 */
[----:B------:R-:W-:Y:S05]  /*1080*/  @!P0 BRA `(.L_x_14) ;  /* 0x0000000000088947 */ /* 0x000fea0003800000 */
[----:B-1----:R0:W5:Y:S01]  /*1090*/  LD.E R57, desc[UR36][R4.64] ;  /* 0x0000002404397980 */ /* 0x002162000c101900 */
[----:B------:R-:W-:Y:S05]  /*10a0*/  BRA `(.L_x_15) ;  /* 0x0000000000247947 */ /* 0x000fea0003800000 */
.L_x_14:
[----:B------:R-:W-:Y:S02]  /*10b0*/  ULDC.64 UR4, c[0x0][0x590] ;  /* 0x0001640000047ab9 */ /* 0x000fe40000000a00 */
[----:B------:R-:W-:-:S04]  /*10c0*/  ISETP.NE.U32.AND P0, PT, RZ, UR4, PT ;  /* 0x00000004ff007c0c */ /* 0x000fc8000bf05070 */
[----:B------:R-:W-:-:S13]  /*10d0*/  ISETP.NE.AND.EX P0, PT, RZ, UR5, PT, P0 ;  /* 0x00000005ff007c0c */ /* 0x000fda000bf05300 */
[----:B------:R-:W-:Y:S05]  /*10e0*/  @!P0 BRA `(.L_x_16) ;  /* 0x00000000000c8947 */ /* 0x000fea0003800000 */
[----:B0-----:R-:W1:Y:S02]  /*10f0*/  LDC.64 R4, c[0x0][0x590] ;  /* 0x00016400ff047b82 */ /* 0x001e640000000a00 */
[----:B-1----:R1:W5:Y:S01]  /*1100*/  LDG.E R57, desc[UR36][R4.64] ;  /* 0x0000002404397981 */ /* 0x002362000c1e1900 */
[----:B------:R-:W-:Y:S05]  /*1110*/  BRA `(.L_x_15) ;  /* 0x0000000000087947 */ /* 0x000fea0003800000 */
.L_x_16:
[----:B------:R-:W-:Y:S02]  /*1120*/  ULDC UR4, c[0x0][0x584] ;  /* 0x0001610000047ab9 */ /* 0x000fe40000000800 */
[----:B-1----:R-:W-:-:S07]  /*1130*/  IMAD.U32 R57, RZ, RZ, UR4 ;  /* 0x00000004ff397e24 */ /* 0x002fce000f8e00ff */
.L_x_15:
[----:B------:R-:W-:-:S13]  /*1140*/  LOP3.LUT P0, RZ, R3, 0xff, RZ, 0xc0, !PT ;  /* 0x000000ff03ff7812 */ /* 0x000fda000780c0ff */
[----:B------:R-:W-:Y:S05]  /*1150*/  @!P0 EXIT ;  /* 0x000000000000894d */ /* 0x000fea0003800000 */
[----:B------:R-:W2:Y:S01]  /*1160*/  LDC R60, c[0x0][0x658] ;  /* 0x00019600ff3c7b82 */ /* 0x000ea20000000800 */
[----:B------:R-:W-:Y:S01]  /*1170*/  ULDC.64 UR6, c[0x0][0x288] ;  /* 0x0000a20000067ab9 */ /* 0x000fe20000000a00 */
[----:B------:R-:W-:Y:S01]  /*1180*/  LOP3.LUT R6, R6, 0x1, RZ, 0xc0, !PT ;  /* 0x0000000106067812 */ /* 0x000fe200078ec0ff */
[----:B------:R-:W-:Y:S01]  /*1190*/  UIADD3 UR4, UR7, 0x7f, URZ ;  /* 0x0000007f07047890 */ /* 0x000fe2000fffe03f */
[----:B------:R-:W-:Y:S01]  /*11a0*/  SHF.R.U32.HI R3, RZ, 0x2, R62 ;  /* 0x00000002ff037819 */ /* 0x000fe2000001163e */
[----:B01----:R-:W-:Y:S01]  /*11b0*/  IMAD.MOV.U32 R5, RZ, RZ, -0x1 ;  /* 0xffffffffff057424 */ /* 0x003fe200078e00ff */
[----:B------:R-:W-:Y:S01]  /*11c0*/  SHF.R.U32.HI R0, RZ, 0x1, R0 ;  /* 0x00000001ff007819 */ /* 0x000fe20000011600 */
[----:B------:R-:W-:Y:S01]  /*11d0*/  USHF.R.S32.HI UR5, URZ, 0x1f, UR4 ;  /* 0x0000001f3f057899 */ /* 0x000fe20008011404 */
[----:B------:R-:W0:Y:S01]  /*11e0*/  LDC.64 R58, c[0x0][0x5c8] ;  /* 0x00017200ff3a7b82 */ /* 0x000e220000000a00 */
[----:B------:R-:W-:Y:S01]  /*11f0*/  IMAD.SHL.U32 R22, R6, 0x40, RZ ;  /* 0x0000004006167824 */ /* 0x000fe200078e00ff */
[----:B------:R-:W-:Y:S01]  /*1200*/  LOP3.LUT R3, R3, 0x7, RZ, 0xc0, !PT ;  /* 0x0000000703037812 */ /* 0x000fe200078ec0ff */
[----:B------:R-:W-:Y:S01]  /*1210*/  ULEA.HI UR5, UR5, UR4, URZ, 0x7 ;  /* 0x0000000405057291 */ /* 0x000fe2000f8f383f */
[----:B------:R-:W-:Y:S01]  /*1220*/  LOP3.LUT R0, R0, 0x30, RZ, 0xc0, !PT ;  /* 0x0000003000007812 */ /* 0x000fe200078ec0ff */
[----:B------:R-:W-:Y:S01]  /*1230*/  IMAD.MOV.U32 R7, RZ, RZ, 0x1 ;  /* 0x00000001ff077424 */ /* 0x000fe200078e00ff */
[--C-:B------:R-:W-:Y:S01]  /*1240*/  LOP3.LUT R22, R22, 0x40, R3.reuse, 0xe2, !PT ;  /* 0x0000004016167812 */ /* 0x100fe200078ee203 */
[----:B------:R-:W-:Y:S01]  /*1250*/  USHF.R.S32.HI UR43, URZ, 0x7, UR5 ;  /* 0x000000073f2b7899 */ /* 0x000fe20008011405 */
[----:B------:R-:W1:Y:S01]  /*1260*/  LDC R64, c[0x0][0x600] ;  /* 0x00018000ff407b82 */ /* 0x000e620000000800 */
[----:B------:R-:W-:Y:S01]  /*1270*/  IADD3 R3, RZ, -R0, -R3 ;  /* 0x80000000ff037210 */ /* 0x000fe20007ffe803 */
[----:B------:R-:W-:Y:S01]  /*1280*/  IMAD.U32 R4, RZ, RZ, UR6 ;  /* 0x00000006ff047e24 */ /* 0x000fe2000f8e00ff */
[C---:B------:R-:W-:Y:S01]  /*1290*/  LOP3.LUT R61, R62.reuse, 0x3, RZ, 0xc0, !PT ;  /* 0x000000033e3d7812 */ /* 0x040fe200078ec0ff */
[----:B------:R-:W-:Y:S01]  /*12a0*/  UISETP.LT.AND UP0, UPT, UR43, 0x1, UPT ;  /* 0x000000012b00788c */ /* 0x000fe2000bf01270 */
[----:B------:R-:W-:Y:S01]  /*12b0*/  LOP3.LUT R63, R62, 0x80, RZ, 0xc0, !PT ;  /* 0x000000803e3f7812 */ /* 0x000fe200078ec0ff */
[----:B------:R-:W-:Y:S01]  /*12c0*/  IMAD R3, R6, -0x40, R3 ;  /* 0xffffffc006037824 */ /* 0x000fe200078e0203 */
[----:B------:R-:W-:Y:S01]  /*12d0*/  ULDC UR4, c[0x0][0x284] ;  /* 0x0000a10000047ab9 */ /* 0x000fe20000000800 */
[----:B--2---:R-:W-:Y:S01]  /*12e0*/  SHF.L.U32 R5, R5, R60, RZ ;  /* 0x0000003c05057219 */ /* 0x004fe200000006ff */
[----:B------:R-:W-:Y:S01]  /*12f0*/  USEL UR44, UR43, 0x1, UP0 ;  /* 0x000000012b2c7887 */ /* 0x000fe20008000000 */
[----:B------:R-:W-:Y:S01]  /*1300*/  IMAD R61, R61, -0x2, R4 ;  /* 0xfffffffe3d3d7824 */ /* 0x000fe200078e0204 */
[----:B------:R-:W-:Y:S01]  /*1310*/  LOP3.LUT R22, R22, R0, RZ, 0xfc, !PT ;  /* 0x0000000016167212 */ /* 0x000fe200078efcff */
[----:B------:R-:W-:Y:S01]  /*1320*/  IMAD.SHL.U32 R62, R62, 0x2, RZ ;  /* 0x000000023e3e7824 */ /* 0x000fe200078e00ff */
[----:B------:R-:W-:Y:S01]  /*1330*/  SHF.L.U32 R60, R7, R60, RZ ;  /* 0x0000003c073c7219 */ /* 0x000fe200000006ff */
[----:B------:R-:W-:Y:S01]  /*1340*/  VIADD R66, R3, UR4 ;  /* 0x0000000403427c36 */ /* 0x000fe20008000000 */
[----:B------:R-:W-:Y:S01]  /*1350*/  LOP3.LUT R69, R18, 0x1, RZ, 0xfc, !PT ;  /* 0x0000000112457812 */ /* 0x000fe200078efcff */
[----:B------:R-:W-:Y:S01]  /*1360*/  IMAD.MOV.U32 R23, RZ, RZ, RZ ;  /* 0x000000ffff177224 */ /* 0x000fe200078e00ff */
[C---:B0-----:R-:W-:Y:S01]  /*1370*/  SHF.L.U64.HI R59, R58.reuse, 0x3, R59 ;  /* 0x000000033a3b7819 */ /* 0x041fe2000001023b */
[----:B------:R-:W-:Y:S01]  /*1380*/  IMAD.SHL.U32 R58, R58, 0x8, RZ ;  /* 0x000000083a3a7824 */ /* 0x000fe200078e00ff */
[----:B------:R-:W-:Y:S01]  /*1390*/  SHF.R.U32.HI R63, RZ, 0x7, R63 ;  /* 0x00000007ff3f7819 */ /* 0x000fe2000001163f */
[----:B------:R-:W-:Y:S01]  /*13a0*/  UIADD3 UR44, UR43, -UR44, URZ ;  /* 0x8000002c2b2c7290 */ /* 0x000fe2000fffe03f */
[----:B------:R-:W-:Y:S01]  /*13b0*/  LOP3.LUT R65, RZ, R5, RZ, 0x33, !PT ;  /* 0x00000005ff417212 */ /* 0x000fe200078e33ff */
[----:B------:R-:W-:Y:S01]  /*13c0*/  UMOV UR40, URZ ;  /* 0x0000003f00287c82 */ /* 0x000fe20008000000 */
[----:B------:R-:W-:Y:S01]  /*13d0*/  UMOV UR42, URZ ;  /* 0x0000003f002a7c82 */ /* 0x000fe20008000000 */
[----:B-1----:R-:W-:-:S08]  /*13e0*/  VIADD R64, R64, 0xffffffff ;  /* 0xffffffff40407836 */ /* 0x002fd00000000000 */
.L_x_98:
[----:B0-----:R-:W0:Y:S01]  /*13f0*/  SHFL.IDX PT, R0, R63, RZ, 0x1f ;  /* 0x00001fff3f007589 */ /* 0x001e2200000e0000 */
[----:B-1----:R-:W1:Y:S01]  /*1400*/  S2UR UR7, SR_CgaCtaId ;  /* 0x00000000000779c3 */ /* 0x002e620000008800 */
[----:B------:R-:W-:Y:S01]  /*1410*/  UMOV UR6, 0x400 ;  /* 0x0000040000067882 */ /* 0x000fe20000000000 */
[----:B0-----:R-:W-:Y:S01]  /*1420*/  R2UR UR4, R0 ;  /* 0x00000000000472ca */ /* 0x001fe200000e0000 */
[----:B-1----:R-:W-:-:S12]  /*1430*/  ULEA UR6, UR7, UR6, 0x18 ;  /* 0x0000000607067291 */ /* 0x002fd8000f8ec03f */
[----:B------:R-:W-:-:S04]  /*1440*/  ULEA.HI UR5, UR4, UR4, URZ, 0x1 ;  /* 0x0000000404057291 */ /* 0x000fc8000f8f083f */
[----:B------:R-:W-:-:S04]  /*1450*/  ULOP3.LUT UR5, UR5, 0x7fffe, URZ, 0xc0, !UPT ;  /* 0x0007fffe05057892 */ /* 0x000fc8000f8ec03f */
[----:B------:R-:W-:-:S03]  /*1460*/  UIADD3 UR5, UR4, -UR5, URZ ;  /* 0x8000000504057290 */ /* 0x000fc6000fffe03f */
[----:B------:R-:W-:Y:S01]  /*1470*/  ULDC UR4, c[0x0][0x28c] ;  /* 0x0000a30000047ab9 */ /* 0x000fe20000000800 */
[----:B------:R-:W-:Y:S01]  /*1480*/  ULEA UR5, UR5, UR6, 0xd ;  /* 0x0000000605057291 */ /* 0x000fe2000f8e683f */
[----:B------:R-:W-:-:S03]  /*1490*/  ISETP.LT.AND P0, PT, RZ, UR4, PT ;  /* 0x00000004ff007c0c */ /* 0x000fc6000bf01270 */
[----:B------:R-:W-:-:S04]  /*14a0*/  UIADD3 UR5, UR5, 0x100, URZ ;  /* 0x0000010005057890 */ /* 0x000fc8000fffe03f */
[----:B------:R-:W-:-:S04]  /*14b0*/  USHF.R.U32.HI UR5, URZ, 0x4, UR5 ;  /* 0x000000043f057899 */ /* 0x000fc80008011605 */
[----:B------:R-:W-:-:S04]  /*14c0*/  ULOP3.LUT UR5, UR5, 0x3fff, URZ, 0xc0, !UPT ;  /* 0x00003fff05057892 */ /* 0x000fc8000f8ec03f */
[----:B------:R-:W-:Y:S01]  /*14d0*/  ULOP3.LUT UR45, UR5, 0x10000, URZ, 0xfc, !UPT ;  /* 0x00010000052d7892 */ /* 0x000fe2000f8efc3f */
[----:B--2345:R-:W-:Y:S11]  /*14e0*/  @P0 BRA `(.L_x_17) ;  /* 0x0000000000400947 */ /* 0x03cff60003800000 */
[----:B------:R-:W-:Y:S01]  /*14f0*/  MOV R0, 0x0 ;  /* 0x0000000000007802 */ /* 0x000fe20000000f00 */
[----:B------:R-:W-:Y:S01]  /*1500*/  ULDC.64 UR4, c[0x4][0x68] ;  /* 0x01001a0000047ab9 */ /* 0x000fe20000000a00 */
[----:B------:R-:W-:Y:S01]  /*1510*/  ULDC.64 UR6, c[0x4][0x8] ;  /* 0x0100020000067ab9 */ /* 0x000fe20000000a00 */
[----:B------:R-:W-:Y:S01]  /*1520*/  IMAD.U32 R4, RZ, RZ, UR4 ;  /* 0x00000004ff047e24 */ /* 0x000fe2000f8e00ff */
[----:B------:R0:W1:Y:S01]  /*1530*/  LDC.64 R14, c[0x4][R0] ;  /* 0x01000000000e7b82 */ /* 0x0000620000000a00 */
[----:B------:R-:W-:Y:S01]  /*1540*/  IMAD.U32 R5, RZ, RZ, UR5 ;  /* 0x00000005ff057e24 */ /* 0x000fe2000f8e00ff */
[----:B------:R-:W-:Y:S01]  /*1550*/  ULDC.64 UR4, c[0x4][0x70] ;  /* 0x01001c0000047ab9 */ /* 0x000fe20000000a00 */
[----:B------:R-:W-:Y:S02]  /*1560*/  IMAD.U32 R10, RZ, RZ, UR6 ;  /* 0x00000006ff0a7e24 */ /* 0x000fe4000f8e00ff */
[----:B------:R-:W-:Y:S02]  /*1570*/  IMAD.U32 R6, RZ, RZ, UR4 ;  /* 0x00000004ff067e24 */ /* 0x000fe4000f8e00ff */
[----:B------:R-:W-:-:S02]  /*1580*/  IMAD.U32 R7, RZ, RZ, UR5 ;  /* 0x00000005ff077e24 */ /* 0x000fc4000f8e00ff */
[----:B------:R-:W-:Y:S02]  /*1590*/  IMAD.U32 R11, RZ, RZ, UR7 ;  /* 0x00000007ff0b7e24 */ /* 0x000fe4000f8e00ff */
[----:B------:R-:W-:Y:S02]  /*15a0*/  IMAD.MOV.U32 R8, RZ, RZ, 0x1e1 ;  /* 0x000001e1ff087424 */ /* 0x000fe400078e00ff */
[----:B------:R-:W-:Y:S02]  /*15b0*/  IMAD.MOV.U32 R12, RZ, RZ, 0x1 ;  /* 0x00000001ff0c7424 */ /* 0x000fe400078e00ff */
[----:B0-----:R-:W-:-:S07]  /*15c0*/  IMAD.MOV.U32 R13, RZ, RZ, RZ ;  /* 0x000000ffff0d7224 */ /* 0x001fce00078e00ff */
[----:B------:R-:W-:-:S07]  /*15d0*/  LEPC R20, `(.L_x_17) ;  /* 0x000000001014794e */ /* 0x000fce0000000000 */
[----:B-1---5:R-:W-:Y:S05]  /*15e0*/  CALL.ABS.NOINC R14 ;  /* 0x000000000e007343 */ /* 0x022fea0003c00000 */
.L_x_17:
[----:B------:R-:W-:-:S13]  /*15f0*/  ISETP.NE.AND P0, PT, R69, 0x3, PT ;  /* 0x000000034500780c */ /* 0x000fda0003f05270 */
[----:B------:R-:W-:Y:S05]  /*1600*/  @!P0 BRA `(.L_x_18) ;  /* 0x0000000000048947 */ /* 0x000fea0003800000 */
[----:B------:R-:W-:Y:S01]  /*1610*/  BPT.TRAP 0x1 ;  /* 0x000000040000795c */ /* 0x000fe20000300000 */
.L_x_18:
[----:B------:R-:W0:Y:S01]  /*1620*/  S2UR UR5, SR_CgaCtaId ;  /* 0x00000000000579c3 */ /* 0x000e220000008800 */
[----:B------:R-:W-:Y:S01]  /*1630*/  UMOV UR4, 0x400 ;  /* 0x0000040000047882 */ /* 0x000fe20000000000 */
[----:B------:R-:W-:Y:S02]  /*1640*/  IMAD.U32 R0, RZ, RZ, UR40 ;  /* 0x00000028ff007e24 */ /* 0x000fe4000f8e00ff */
[----:B------:R-:W-:-:S03]  /*1650*/  IMAD.U32 R3, RZ, RZ, UR42 ;  /* 0x0000002aff037e24 */ /* 0x000fc6000f8e00ff */
[----:B------:R-:W-:Y:S01]  /*1660*/  SHF.L.U32 R0, R0, 0x1f, RZ ;  /* 0x0000001f00007819 */ /* 0x000fe200000006ff */
[----:B0-----:R-:W-:-:S06]  /*1670*/  ULEA UR4, UR5, UR4, 0x18 ;  /* 0x0000000405047291 */ /* 0x001fcc000f8ec03f */
[----:B------:R-:W-:-:S04]  /*1680*/  IMAD.U32 R6, RZ, RZ, UR4 ;  /* 0x00000004ff067e24 */ /* 0x000fc8000f8e00ff */
[----:B------:R-:W-:-:S04]  /*1690*/  IMAD R3, R3, 0x8, R6 ;  /* 0x0000000803037824 */ /* 0x000fc800078e0206 */
[----:B------:R0:W1:Y:S01]  /*16a0*/  SYNCS.PHASECHK.TRANS64.TRYWAIT P1, [R3+URZ], R0 ;  /* 0x00000000030075a7 */ /* 0x000062000802017f */
[----:B------:R-:W-:Y:S05]  /*16b0*/  @!P0 BRA `(.L_x_19) ;  /* 0x0000000000048947 */ /* 0x000fea0003800000 */
[----:B------:R-:W-:Y:S01]  /*16c0*/  BPT.TRAP 0x1 ;  /* 0x000000040000795c */ /* 0x000fe20000300000 */
.L_x_19:
[----:B------:R-:W-:-:S05]  /*16d0*/  IMAD.U32 R4, RZ, RZ, UR44 ;  /* 0x0000002cff047e24 */ /* 0x000fca000f8e00ff */
[----:B------:R-:W-:Y:S01]  /*16e0*/  ISETP.GE.AND P2, PT, R4, 0x1, PT ;  /* 0x000000010400780c */ /* 0x000fe20003f46270 */
[----:B-1----:R-:W-:-:S12]  /*16f0*/  @P1 BRA `(.L_x_20) ;  /* 0x0000000000081947 */ /* 0x002fd80003800000 */
[----:B------:R-:W1:Y:S02]  /*1700*/  SYNCS.PHASECHK.TRANS64.TRYWAIT P1, [R3+URZ], R0 ;  /* 0x00000000030075a7 */ /* 0x000e64000802017f */
[----:B-1----:R-:W-:Y:S05]  /*1710*/  @!P1 BRA `(.L_x_21) ;  /* 0x0000004800cc9947 */ /* 0x002fea0003800000 */
.L_x_20:
[----:B------:R-:W-:Y:S05]  /*1720*/  WARPSYNC.ALL ;  /* 0x0000000000007948 */ /* 0x000fea0003800000 */
[----:B------:R-:W-:Y:S01]  /*1730*/  R2UR UR4, R6 ;  /* 0x00000000060472ca */ /* 0x000fe200000e0000 */
[----:B------:R-:W-:Y:S01]  /*1740*/  ULEA UR5, UR42, UR45, 0xb ;  /* 0x0000002d2a057291 */ /* 0x000fe2000f8e583f */
[----:B------:R-:W-:Y:S01]  /*1750*/  WARPGROUP.ARRIVE ;  /* 0x00000000000079c5 */ /* 0x000fe20000000000 */
[----:B------:R-:W-:Y:S01]  /*1760*/  UMOV UR9, 0x40000040 ;  /* 0x4000004000097882 */ /* 0x000fe20000000000 */
[----:B------:R-:W-:-:S04]  /*1770*/  UMOV UR11, 0x40000040 ;  /* 0x40000040000b7882 */ /* 0x000fc80000000000 */
[----:B------:R-:W-:-:S05]  /*1780*/  UMOV UR8, UR5 ;  /* 0x0000000500087c82 */ /* 0x000fca0008000000 */
[----:B------:R-:W-:-:S04]  /*1790*/  UIADD3 UR4, UR4, 0x18100, URZ ;  /* 0x0001810004047890 */ /* 0x000fc8000fffe03f */
[----:B------:R-:W-:-:S04]  /*17a0*/  USHF.R.U32.HI UR4, URZ, 0x4, UR4 ;  /* 0x000000043f047899 */ /* 0x000fc80008011604 */
[----:B------:R-:W-:-:S04]  /*17b0*/  ULOP3.LUT UR4, UR4, 0x3fff, URZ, 0xc0, !UPT ;  /* 0x00003fff04047892 */ /* 0x000fc8000f8ec03f */
[----:B------:R-:W-:-:S04]  /*17c0*/  ULOP3.LUT UR4, UR4, 0x10000, URZ, 0xfc, !UPT ;  /* 0x0001000004047892 */ /* 0x000fc8000f8efc3f */
[----:B------:R-:W-:-:S07]  /*17d0*/  ULEA UR6, UR42, UR4, 0xa ;  /* 0x000000042a067291 */ /* 0x000fce000f8e503f */
[----:B------:R-:W-:Y:S02]  /*17e0*/  UMOV UR10, UR6 ;  /* 0x00000006000a7c82 */ /* 0x000fe40008000000 */
[----:B------:R-:W-:Y:S01]  /*17f0*/  HGMMA.64x64x16.F32 R24, gdesc[UR8], RZ, !UPT, gsb0 ;  /* 0x00e00000081879f0 */ /* 0x000fe2000c0008ff */
[----:B------:R-:W-:Y:S02]  /*1800*/  UIADD3 UR8, UR5, 0x2, URZ ;  /* 0x0000000205087890 */ /* 0x000fe4000fffe03f */
[----:B------:R-:W-:Y:S01]  /*1810*/  UIADD3 UR10, UR6, 0x2, URZ ;  /* 0x00000002060a7890 */ /* 0x000fe2000fffe03f */
[----:B------:R-:W-:Y:S01]  /*1820*/  UMOV UR9, 0x40000040 ;  /* 0x4000004000097882 */ /* 0x000fe20000000000 */
[----:B------:R-:W-:Y:S01]  /*1830*/  UMOV UR11, 0x40000040 ;  /* 0x40000040000b7882 */ /* 0x000fe20000000000 */
[----:B------:R-:W-:Y:S02]  /*1840*/  WARPGROUP.DEPBAR.LE gsb0, 0x0 ;  /* 0x00008000000079c5 */ /* 0x000fe40000010000 */
[----:B------:R-:W-:-:S06]  /*1850*/  WARPGROUP.ARRIVE ;  /* 0x00000000000079c5 */ /* 0x000fcc0000000000 */
[----:B------:R-:W-:Y:S01]  /*1860*/  HGMMA.64x64x16.F32 R24, gdesc[UR8], R24, gsb0 ;  /* 0x00e00000081879f0 */ /* 0x000fe20008000818 */
        /* <DEDUP_REMOVED lines=41> */
[----:B------:R-:W-:Y:S03]  /*1b00*/  HGMMA.64x64x16.F32 R24, gdesc[UR8], R24, gsb0 ;  /* 0x00e00000081879f0 */ /* 0x000fe60008000818 */
[----:B------:R-:W-:Y:S02]  /*1b10*/  WARPGROUP.DEPBAR.LE gsb0, 0x0 ;  /* 0x00008000000079c5 */ /* 0x000fe40000010000 */
[----:B------:R-:W-:Y:S05]  /*1b20*/  @!P2 BRA `(.L_x_22) ;  /* 0x000000040098a947 */ /* 0x000fea0003800000 */
[----:B------:R-:W-:Y:S01]  /*1b30*/  UIADD3 UR5, UR42, 0x1, URZ ;  /* 0x000000012a057890 */ /* 0x000fe2000fffe03f */
[----:B01----:R-:W-:Y:S02]  /*1b40*/  IMAD.U32 R0, RZ, RZ, UR44 ;  /* 0x0000002cff007e24 */ /* 0x003fe4000f8e00ff */
[----:B------:R-:W-:Y:S01]  /*1b50*/  IMAD.U32 R3, RZ, RZ, UR42 ;  /* 0x0000002aff037e24 */ /* 0x000fe2000f8e00ff */
[----:B------:R-:W-:-:S04]  /*1b60*/  UISETP.NE.AND UP0, UPT, UR5, 0x3, UPT ;  /* 0x000000030500788c */ /* 0x000fc8000bf05270 */
[----:B------:R-:W-:Y:S02]  /*1b70*/  USEL UR6, URZ, 0x1, UP0 ;  /* 0x000000013f067887 */ /* 0x000fe40008000000 */
[----:B------:R-:W-:Y:S02]  /*1b80*/  USEL UR5, UR5, URZ, UP0 ;  /* 0x0000003f05057287 */ /* 0x000fe40008000000 */
[----:B------:R-:W-:-:S06]  /*1b90*/  ULOP3.LUT UR6, UR40, UR6, URZ, 0x3c, !UPT ;  /* 0x0000000628067292 */ /* 0x000fcc000f8e3c3f */
[----:B------:R-:W-:-:S07]  /*1ba0*/  IMAD.U32 R7, RZ, RZ, UR6 ;  /* 0x00000006ff077e24 */ /* 0x000fce000f8e00ff */
.L_x_29:
[----:B------:R-:W-:Y:S05]  /*1bb0*/  @!P0 BRA `(.L_x_23) ;  /* 0x0000000000048947 */ /* 0x000fea0003800000 */
[----:B------:R-:W-:Y:S01]  /*1bc0*/  BPT.TRAP 0x1 ;  /* 0x000000040000795c */ /* 0x000fe20000300000 */
.L_x_23:
[----:B------:R-:W0:Y:S01]  /*1bd0*/  S2UR UR7, SR_CgaCtaId ;  /* 0x00000000000779c3 */ /* 0x000e220000008800 */
[----:B------:R-:W-:Y:S01]  /*1be0*/  UMOV UR6, 0x400 ;  /* 0x0000040000067882 */ /* 0x000fe20000000000 */
[----:B------:R-:W-:Y:S01]  /*1bf0*/  IMAD.U32 R5, RZ, RZ, UR5 ;  /* 0x00000005ff057e24 */ /* 0x000fe2000f8e00ff */
[----:B------:R-:W-:Y:S01]  /*1c00*/  SHF.L.U32 R4, R7, 0x1f, RZ ;  /* 0x0000001f07047819 */ /* 0x000fe200000006ff */
[----:B0-----:R-:W-:-:S06]  /*1c10*/  ULEA UR6, UR7, UR6, 0x18 ;  /* 0x0000000607067291 */ /* 0x001fcc000f8ec03f */
[----:B------:R-:W-:-:S04]  /*1c20*/  IMAD.U32 R6, RZ, RZ, UR6 ;  /* 0x00000006ff067e24 */ /* 0x000fc8000f8e00ff */
[----:B------:R-:W-:-:S04]  /*1c30*/  IMAD R5, R5, 0x8, R6 ;  /* 0x0000000805057824 */ /* 0x000fc800078e0206 */
[----:B------:R0:W1:Y:S01]  /*1c40*/  SYNCS.PHASECHK.TRANS64.TRYWAIT P1, [R5+URZ], R4 ;  /* 0x00000004050075a7 */ /* 0x000062000802017f */
[----:B------:R-:W-:Y:S05]  /*1c50*/  @!P0 BRA `(.L_x_24) ;  /* 0x0000000000048947 */ /* 0x000fea0003800000 */
[----:B------:R-:W-:Y:S01]  /*1c60*/  BPT.TRAP 0x1 ;  /* 0x000000040000795c */ /* 0x000fe20000300000 */
.L_x_24:
[----:B-1----:R-:W-:Y:S05]  /*1c70*/  @P1 BRA `(.L_x_25) ;  /* 0x0000000000081947 */ /* 0x002fea0003800000 */
[----:B------:R-:W1:Y:S02]  /*1c80*/  SYNCS.PHASECHK.TRANS64.TRYWAIT P1, [R5+URZ], R4 ;  /* 0x00000004050075a7 */ /* 0x000e64000802017f */
[----:B-1----:R-:W-:Y:S05]  /*1c90*/  @!P1 BRA `(.L_x_26) ;  /* 0x0000004400809947 */ /* 0x002fea0003800000 */
.L_x_25:
[----:B------:R-:W-:Y:S01]  /*1ca0*/  ULEA UR6, UR5, UR45, 0xb ;  /* 0x0000002d05067291 */ /* 0x000fe2000f8e583f */
[----:B------:R-:W-:Y:S01]  /*1cb0*/  WARPGROUP.ARRIVE ;  /* 0x00000000000079c5 */ /* 0x000fe20000000000 */
[----:B------:R-:W-:Y:S01]  /*1cc0*/  ULEA UR7, UR5, UR4, 0xa ;  /* 0x0000000405077291 */ /* 0x000fe2000f8e503f */
[----:B------:R-:W-:Y:S01]  /*1cd0*/  UMOV UR9, 0x40000040 ;  /* 0x4000004000097882 */ /* 0x000fe20000000000 */
[----:B------:R-:W-:-:S03]  /*1ce0*/  UMOV UR11, 0x40000040 ;  /* 0x40000040000b7882 */ /* 0x000fc60000000000 */
[----:B------:R-:W-:Y:S02]  /*1cf0*/  UMOV UR8, UR6 ;  /* 0x0000000600087c82 */ /* 0x000fe40008000000 */
[----:B------:R-:W-:Y:S02]  /*1d00*/  UMOV UR10, UR7 ;  /* 0x00000007000a7c82 */ /* 0x000fe40008000000 */
[----:B------:R-:W-:Y:S01]  /*1d10*/  HGMMA.64x64x16.F32 R24, gdesc[UR8], R24, gsb0 ;  /* 0x00e00000081879f0 */ /* 0x000fe20008000818 */
[----:B------:R-:W-:Y:S02]  /*1d20*/  UIADD3 UR8, UR6, 0x2, URZ ;  /* 0x0000000206087890 */ /* 0x000fe4000fffe03f */
[----:B------:R-:W-:Y:S01]  /*1d30*/  UIADD3 UR10, UR7, 0x2, URZ ;  /* 0x00000002070a7890 */ /* 0x000fe2000fffe03f */
[----:B------:R-:W-:Y:S01]  /*1d40*/  UMOV UR9, 0x40000040 ;  /* 0x4000004000097882 */ /* 0x000fe20000000000 */
[----:B------:R-:W-:Y:S01]  /*1d50*/  UMOV UR11, 0x40000040 ;  /* 0x40000040000b7882 */ /* 0x000fe20000000000 */
[----:B------:R-:W-:-:S02]  /*1d60*/  WARPGROUP.DEPBAR.LE gsb0, 0x0 ;  /* 0x00008000000079c5 */ /* 0x000fc40000010000 */
        /* <DEDUP_REMOVED lines=46> */
[----:B------:R-:W-:Y:S01]  /*2050*/  BPT.TRAP 0x1 ;  /* 0x000000040000795c */ /* 0x000fe20000300000 */
.L_x_27:
[----:B------:R-:W-:-:S13]  /*2060*/  ISETP.NE.AND P1, PT, R68, RZ, PT ;  /* 0x000000ff4400720c */ /* 0x000fda0003f25270 */
[----:B01----:R-:W-:-:S04]  /*2070*/  @P1 IMAD R4, R3, 0x8, R6 ;  /* 0x0000000803041824 */ /* 0x003fc800078e0206 */
[----:B------:R-:W-:-:S05]  /*2080*/  @P1 VIADD R4, R4, 0x18 ;  /* 0x0000001804041836 */ /* 0x000fca0000000000 */
[----:B------:R-:W-:-:S04]  /*2090*/  @P1 PRMT R4, R19, 0x654, R4 ;  /* 0x0000065413041816 */ /* 0x000fc80000000004 */
[----:B------:R0:W-:Y:S01]  /*20a0*/  @P1 SYNCS.ARRIVE.TRANS64.RED.A1T0 RZ, [R4+URZ], RZ ;  /* 0x000000ff04ff19a7 */ /* 0x0001e2000810043f */
[----:B------:R-:W-:-:S13]  /*20b0*/  ISETP.GT.U32.AND P1, PT, R18, 0x1, PT ;  /* 0x000000011200780c */ /* 0x000fda0003f24070 */
[----:B0-----:R-:W-:Y:S05]  /*20c0*/  @P1 BRA `(.L_x_28) ;  /* 0x0000000000041947 */ /* 0x001fea0003800000 */
[----:B------:R-:W-:Y:S01]  /*20d0*/  BPT.TRAP 0x1 ;  /* 0x000000040000795c */ /* 0x000fe20000300000 */
.L_x_28:
[----:B------:R-:W-:Y:S01]  /*20e0*/  UIADD3 UR5, UR5, 0x1, URZ ;  /* 0x0000000105057890 */ /* 0x000fe2000fffe03f */
[C---:B------:R-:W-:Y:S01]  /*20f0*/  ISETP.GT.AND P2, PT, R0.reuse, 0x1, PT ;  /* 0x000000010000780c */ /* 0x040fe20003f44270 */
[----:B------:R-:W-:Y:S02]  /*2100*/  VIADD R3, R3, 0x1 ;  /* 0x0000000103037836 */ /* 0x000fe40000000000 */
[----:B------:R-:W-:Y:S01]  /*2110*/  UISETP.NE.AND UP0, UPT, UR5, 0x3, UPT ;  /* 0x000000030500788c */ /* 0x000fe2000bf05270 */
[----:B------:R-:W-:Y:S02]  /*2120*/  VIADD R0, R0, 0xffffffff ;  /* 0xffffffff00007836 */ /* 0x000fe40000000000 */
[C---:B------:R-:W-:Y:S01]  /*2130*/  ISETP.NE.AND P1, PT, R3.reuse, 0x3, PT ;  /* 0x000000030300780c */ /* 0x040fe20003f25270 */
[----:B------:R-:W-:Y:S02]  /*2140*/  USEL UR6, URZ, 0x1, UP0 ;  /* 0x000000013f067887 */ /* 0x000fe40008000000 */
[----:B------:R-:W-:Y:S01]  /*2150*/  USEL UR5, UR5, URZ, UP0 ;  /* 0x0000003f05057287 */ /* 0x000fe20008000000 */
[----:B------:R-:W-:-:S03]  /*2160*/  SEL R3, R3, RZ, P1 ;  /* 0x000000ff03037207 */ /* 0x000fc60000800000 */
[----:B------:R-:W-:Y:S01]  /*2170*/  LOP3.LUT R7, R7, UR6, RZ, 0x3c, !PT ;  /* 0x0000000607077c12 */ /* 0x000fe2000f8e3cff */
[----:B------:R-:W-:Y:S07]  /*2180*/  @P2 BRA `(.L_x_29) ;  /* 0xfffffff800882947 */ /* 0x000fee000383ffff */
.L_x_22:
[----:B01----:R-:W0:Y:S02]  /*2190*/  LDC R0, c[0x0][0x28c] ;  /* 0x0000a300ff007b82 */ /* 0x003e240000000800 */
[----:B0-----:R-:W-:-:S13]  /*21a0*/  ISETP.GE.AND P1, PT, R0, 0x1, PT ;  /* 0x000000010000780c */ /* 0x001fda0003f26270 */
[----:B------:R-:W-:Y:S05]  /*21b0*/  @!P1 BRA `(.L_x_30) ;  /* 0x0000000000449947 */ /* 0x000fea0003800000 */
[----:B------:R-:W-:Y:S05]  /*21c0*/  @!P0 BRA `(.L_x_31) ;  /* 0x0000000000048947 */ /* 0x000fea0003800000 */
[----:B------:R-:W-:Y:S01]  /*21d0*/  BPT.TRAP 0x1 ;  /* 0x000000040000795c */ /* 0x000fe20000300000 */
.L_x_31:
[----:B------:R-:W-:-:S13]  /*21e0*/  ISETP.NE.AND P0, PT, R68, RZ, PT ;  /* 0x000000ff4400720c */ /* 0x000fda0003f05270 */
[----:B------:R-:W-:-:S05]  /*21f0*/  VOTEU.ANY UP0, P0 ;  /* 0x00000000003f7886 */ /* 0x000fca0000000100 */
[----:B------:R-:W-:-:S06]  /*2200*/  @UP0 UIADD3 UR4, UR44, UR42, URZ ;  /* 0x0000002a2c040290 */ /* 0x000fcc000fffe03f */
[----:B------:R-:W-:Y:S02]  /*2210*/  IMAD.U32 R4, RZ, RZ, UR4 ;  /* 0x00000004ff047e24 */ /* 0x000fe4000f8e00ff */
[----:B------:R-:W-:Y:S02]  /*2220*/  IMAD.U32 R3, RZ, RZ, UR4 ;  /* 0x00000004ff037e24 */ /* 0x000fe4000f8e00ff */
[----:B------:R-:W-:-:S05]  /*2230*/  @P0 IMAD.WIDE.U32 R4, R4, -0x55555555, RZ ;  /* 0xaaaaaaab04040825 */ /* 0x000fca00078e00ff */
[----:B------:R-:W-:-:S05]  /*2240*/  @P0 SHF.R.U32.HI R0, RZ, 0x1, R5 ;  /* 0x00000001ff000819 */ /* 0x000fca0000011605 */
[----:B------:R-:W-:-:S04]  /*2250*/  @P0 IMAD R0, R0, -0x3, R3 ;  /* 0xfffffffd00000824 */ /* 0x000fc800078e0203 */
[----:B------:R-:W-:-:S04]  /*2260*/  @P0 IMAD R0, R0, 0x8, R6 ;  /* 0x0000000800000824 */ /* 0x000fc800078e0206 */
[----:B------:R-:W-:-:S05]  /*2270*/  @P0 VIADD R0, R0, 0x18 ;  /* 0x0000001800000836 */ /* 0x000fca0000000000 */
[----:B------:R-:W-:-:S04]  /*2280*/  @P0 PRMT R0, R19, 0x654, R0 ;  /* 0x0000065413000816 */ /* 0x000fc80000000000 */
[----:B------:R0:W-:Y:S01]  /*2290*/  @P0 SYNCS.ARRIVE.TRANS64.RED.A1T0 RZ, [R0+URZ], RZ ;  /* 0x000000ff00ff09a7 */ /* 0x0001e2000810043f */
[----:B------:R-:W-:-:S13]  /*22a0*/  ISETP.GT.U32.AND P0, PT, R18, 0x1, PT ;  /* 0x000000011200780c */ /* 0x000fda0003f04070 */
[----:B0-----:R-:W-:Y:S05]  /*22b0*/  @P0 BRA `(.L_x_30) ;  /* 0x0000000000040947 */ /* 0x001fea0003800000 */
[----:B------:R-:W-:Y:S01]  /*22c0*/  BPT.TRAP 0x1 ;  /* 0x000000040000795c */ /* 0x000fe20000300000 */
.L_x_30:
[----:B------:R-:W-:Y:S01]  /*22d0*/  IMAD.SHL.U32 R3, R70, 0x40, RZ ;  /* 0x0000004046037824 */ /* 0x000fe200078e00ff */
[----:B------:R-:W-:Y:S01]  /*22e0*/  UIADD3 UR42, UR43, UR42, URZ ;  /* 0x0000002a2b2a7290 */ /* 0x000fe2000fffe03f */
[----:B------:R-:W-:Y:S01]  /*22f0*/  SHF.R.S32.HI R13, RZ, 0x1f, R67 ;  /* 0x0000001fff0d7819 */ /* 0x000fe20000011443 */
[----:B------:R-:W-:Y:S01]  /*2300*/  UISETP.GE.U32.AND UP1, UPT, UR43, 0x3, UPT ;  /* 0x000000032b00788c */ /* 0x000fe2000bf26070 */
[----:B------:R-:W-:Y:S01]  /*2310*/  IMAD.SHL.U32 R7, R71, 0x80, RZ ;  /* 0x0000008047077824 */ /* 0x000fe200078e00ff */
[----:B------:R-:W-:Y:S01]  /*2320*/  ULDC UR7, c[0x0][0x288] ;  /* 0x0000a20000077ab9 */ /* 0x000fe20000000800 */
[C---:B------:R-:W-:Y:S01]  /*2330*/  LOP3.LUT R10, R3.reuse, 0x6, R62, 0xf8, !PT ;  /* 0x00000006030a7812 */ /* 0x040fe200078ef83e */
[----:B------:R-:W-:Y:S01]  /*2340*/  UISETP.GT.U32.AND UP0, UPT, UR42, 0x2, UPT ;  /* 0x000000022a00788c */ /* 0x000fe2000bf04070 */
[----:B------:R-:W-:Y:S01]  /*2350*/  ISETP.GE.AND P0, PT, R3, UR7, PT ;  /* 0x0000000703007c0c */ /* 0x000fe2000bf06270 */
[----:B------:R-:W-:Y:S01]  /*2360*/  ULDC.64 UR4, c[0x0][0x5d0] ;  /* 0x0001740000047ab9 */ /* 0x000fe20000000a00 */
[--C-:B------:R-:W-:Y:S01]  /*2370*/  SHF.R.S32.HI R11, RZ, 0x1f, R10.reuse ;  /* 0x0000001fff0b7819 */ /* 0x100fe2000001140a */
[----:B------:R-:W-:Y:S01]  /*2380*/  ULDC UR10, c[0x0][0x284] ;  /* 0x0000a100000a7ab9 */ /* 0x000fe20000000800 */
[----:B------:R-:W-:Y:S01]  /*2390*/  IMAD R0, R13, UR4, RZ ;  /* 0x000000040d007c24 */ /* 0x000fe2000f8e02ff */
[----:B------:R-:W-:Y:S01]  /*23a0*/  UISETP.LT.U32.AND UP0, UPT, UR43, 0x3, UP0 ;  /* 0x000000032b00788c */ /* 0x000fe20008701070 */
[----:B------:R-:W-:Y:S01]  /*23b0*/  ISETP.GE.OR P0, PT, R7, UR10, P0 ;  /* 0x0000000a07007c0c */ /* 0x000fe20008706670 */
[----:B------:R-:W-:Y:S01]  /*23c0*/  IMAD.WIDE.U32 R4, R67, UR4, R10 ;  /* 0x0000000443047c25 */ /* 0x000fe2000f8e000a */
[----:B------:R-:W-:Y:S01]  /*23d0*/  ULDC.64 UR8, c[0x0][0x5c8] ;  /* 0x0001720000087ab9 */ /* 0x000fe20000000a00 */
[----:B------:R-:W-:-:S02]  /*23e0*/  USEL UR6, URZ, 0x1, !UP0 ;  /* 0x000000013f067887 */ /* 0x000fc4000c000000 */
[----:B------:R-:W-:Y:S01]  /*23f0*/  IMAD R9, R67, UR5, R0 ;  /* 0x0000000543097c24 */ /* 0x000fe2000f8e0200 */
[----:B------:R-:W-:Y:S01]  /*2400*/  @UP1 UIMAD.WIDE.U32 UR4, UR42, -0x55555555, URZ ;  /* 0xaaaaaaab2a0418a5 */ /* 0x000fe2000f8e003f */
[----:B------:R-:W-:Y:S01]  /*2410*/  IMAD.WIDE R70, R71, 0x80, R22 ;  /* 0x0000008047467825 */ /* 0x000fe200078e0216 */
[----:B------:R-:W-:Y:S02]  /*2420*/  ULOP3.LUT UR40, UR40, UR6, URZ, 0x3c, !UPT ;  /* 0x0000000628287292 */ /* 0x000fe4000f8e3c3f */
[----:B------:R-:W-:Y:S01]  /*2430*/  @UP1 USHF.R.U32.HI UR4, URZ, 0x1, UR5 ;  /* 0x000000013f041899 */ /* 0x000fe20008011605 */
[----:B------:R-:W-:Y:S02]  /*2440*/  IMAD.IADD R5, R5, 0x1, R9 ;  /* 0x0000000105057824 */ /* 0x000fe400078e0209 */
[----:B------:R-:W-:Y:S01]  /*2450*/  IMAD R9, R71, UR8, RZ ;  /* 0x0000000847097c24 */ /* 0x000fe2000f8e02ff */
[----:B------:R-:W-:Y:S01]  /*2460*/  @UP1 ULOP3.LUT UR40, UR40, 0x1, UR4, 0x78, !UPT ;  /* 0x0000000128281892 */ /* 0x000fe2000f8e7804 */
[----:B------:R-:W-:-:S04]  /*2470*/  IMAD.WIDE.U32 R72, R70, UR8, R4 ;  /* 0x0000000846487c25 */ /* 0x000fc8000f8e0004 */
[----:B------:R-:W-:Y:S02]  /*2480*/  IMAD R9, R70, UR9, R9 ;  /* 0x0000000946097c24 */ /* 0x000fe4000f8e0209 */
[----:B------:R-:W-:Y:S01]  /*2490*/  IMAD.MOV.U32 R0, RZ, RZ, -0x1 ;  /* 0xffffffffff007424 */ /* 0x000fe200078e00ff */
[----:B------:R-:W-:Y:S06]  /*24a0*/  @P0 BRA `(.L_x_32) ;  /* 0x0000002000840947 */ /* 0x000fec0003800000 */
[----:B-----5:R-:W-:Y:S01]  /*24b0*/  FSETP.NEU.AND P1, PT, R57, RZ, PT ;  /* 0x000000ff3900720b */ /* 0x020fe20003f2d000 */
[----:B------:R-:W-:Y:S01]  /*24c0*/  IMAD.IADD R4, R61, 0x1, -R3 ;  /* 0x000000013d047824 */ /* 0x000fe200078e0a03 */
[----:B------:R-:W-:Y:S01]  /*24d0*/  BSSY B0, `(.L_x_32) ;  /* 0x000021e000007945 */ /* 0x000fe20003800000 */
[----:B------:R-:W-:Y:S02]  /*24e0*/  IMAD.IADD R3, R66, 0x1, -R7 ;  /* 0x0000000142037824 */ /* 0x000fe400078e0a07 */
[----:B------:R-:W-:Y:S01]  /*24f0*/  IMAD.IADD R83, R73, 0x1, R9 ;  /* 0x0000000149537824 */ /* 0x000fe200078e0209 */
[----:B------:R-:W-:-:S04]  /*2500*/  ISETP.GT.AND P0, PT, R4, RZ, PT ;  /* 0x000000ff0400720c */ /* 0x000fc80003f04270 */
[----:B------:R-:W-:-:S03]  /*2510*/  ISETP.GT.AND P3, PT, R3, RZ, P0 ;  /* 0x000000ff0300720c */ /* 0x000fc60000764270 */
[----:B------:R-:W-:Y:S10]  /*2520*/  @!P1 BRA `(.L_x_33) ;  /* 0x0000001400e89947 */ /* 0x000ff40003800000 */
[----:B------:R-:W0:Y:S01]  /*2530*/  LDC.64 R76, c[0x0][0x5b8] ;  /* 0x00016e00ff4c7b82 */ /* 0x000e220000000a00 */
[----:B------:R-:W-:-:S07]  /*2540*/  ULDC.64 UR4, c[0x0][0x5c0] ;  /* 0x0001700000047ab9 */ /* 0x000fce0000000a00 */
[----:B------:R-:W1:Y:S08]  /*2550*/  LDC.64 R78, c[0x0][0x5b0] ;  /* 0x00016c00ff4e7b82 */ /* 0x000e700000000a00 */
[----:B------:R-:W2:Y:S01]  /*2560*/  LDC.64 R80, c[0x0][0x5a8] ;  /* 0x00016a00ff507b82 */ /* 0x000ea20000000a00 */
[-C--:B0-----:R-:W-:Y:S02]  /*2570*/  IMAD R6, R13, R76.reuse, RZ ;  /* 0x0000004c0d067224 */ /* 0x081fe400078e02ff */
[----:B------:R-:W-:-:S04]  /*2580*/  IMAD.WIDE.U32 R74, R67, R76, R10 ;  /* 0x0000004c434a7225 */ /* 0x000fc800078e000a */
[----:B------:R-:W-:Y:S02]  /*2590*/  IMAD R73, R67, R77, R6 ;  /* 0x0000004d43497224 */ /* 0x000fe400078e0206 */
[-C--:B-1----:R-:W-:Y:S02]  /*25a0*/  IMAD R5, R71, R78.reuse, RZ ;  /* 0x0000004e47057224 */ /* 0x082fe400078e02ff */
[----:B------:R-:W-:Y:S02]  /*25b0*/  IMAD.IADD R13, R75, 0x1, R73 ;  /* 0x000000014b0d7824 */ /* 0x000fe400078e0249 */
[----:B------:R-:W-:Y:S02]  /*25c0*/  IMAD.MOV.U32 R12, RZ, RZ, R74 ;  /* 0x000000ffff0c7224 */ /* 0x000fe400078e004a */
[C---:B------:R-:W-:Y:S02]  /*25d0*/  IMAD R77, R70.reuse, R79, R5 ;  /* 0x0000004f464d7224 */ /* 0x040fe400078e0205 */
[----:B------:R-:W-:-:S04]  /*25e0*/  IMAD.WIDE.U32 R6, R70, R78, R12 ;  /* 0x0000004e46067225 */ /* 0x000fc800078e000c */
[----:B------:R-:W-:Y:S01]  /*25f0*/  IMAD.IADD R5, R7, 0x1, R77 ;  /* 0x0000000107057824 */ /* 0x000fe200078e024d */
[----:B--2---:R-:W-:-:S04]  /*2600*/  LEA R14, P1, R6, R80, 0x1 ;  /* 0x00000050060e7211 */ /* 0x004fc800078208ff */
[----:B------:R-:W-:-:S05]  /*2610*/  LEA.HI.X R15, R6, R81, R5, 0x1, P1 ;  /* 0x00000051060f7211 */ /* 0x000fca00008f0c05 */
[----:B------:R0:W2:Y:S01]  /*2620*/  @P3 LDG.E.LTC128B.U16 R5, desc[UR36][R14.64] ;  /* 0x000000240e053981 */ /* 0x0000a2000c1e1520 */
[----:B------:R-:W-:Y:S01]  /*2630*/  IMAD.WIDE.U32 R6, R70, R78, R10 ;  /* 0x0000004e46067225 */ /* 0x000fe200078e000a */
[----:B------:R-:W-:Y:S03]  /*2640*/  BSSY B1, `(.L_x_34) ;  /* 0x0000013000017945 */ /* 0x000fe60003800000 */
[----:B------:R-:W-:Y:S02]  /*2650*/  IMAD.IADD R7, R77, 0x1, R7 ;  /* 0x000000014d077824 */ /* 0x000fe400078e0207 */
[----:B------:R-:W-:Y:S01]  /*2660*/  IMAD.WIDE.U32 R20, R67, R76, R6 ;  /* 0x0000004c43147225 */ /* 0x000fe200078e0006 */
[----:B0-----:R-:W-:-:S03]  /*2670*/  SHF.L.U64.HI R15, R78, 0x3, R79 ;  /* 0x000000034e0f7819 */ /* 0x001fc6000001024f */
[----:B------:R-:W-:Y:S01]  /*2680*/  IMAD.IADD R7, R73, 0x1, R21 ;  /* 0x0000000149077824 */ /* 0x000fe200078e0215 */
[----:B------:R-:W-:Y:S01]  /*2690*/  LEA R6, P4, R20, R80, 0x1 ;  /* 0x0000005014067211 */ /* 0x000fe200078808ff */
[----:B------:R-:W-:-:S03]  /*26a0*/  IMAD.SHL.U32 R14, R78, 0x8, RZ ;  /* 0x000000084e0e7824 */ /* 0x000fc600078e00ff */
[----:B------:R-:W-:Y:S01]  /*26b0*/  LEA.HI.X R7, R20, R81, R7, 0x1, P4 ;  /* 0x0000005114077211 */ /* 0x000fe200020f0c07 */
[----:B--2---:R-:W-:-:S05]  /*26c0*/  HADD2.F32 R8, -RZ, R5.H0_H0 ;  /* 0x20000005ff087230 */ /* 0x004fca0000004100 */
[----:B------:R-:W-:Y:S01]  /*26d0*/  FMUL R9, R8, R57 ;  /* 0x0000003908097220 */ /* 0x000fe20000400000 */
[----:B------:R-:W-:-:S03]  /*26e0*/  LEA R8, P1, R72, UR4, 0x1 ;  /* 0x0000000448087c11 */ /* 0x000fc6000f8208ff */
[----:B------:R-:W-:Y:S01]  /*26f0*/  FFMA R24, R24, R56, R9 ;  /* 0x0000003818187223 */ /* 0x000fe20000000009 */
[----:B------:R-:W-:Y:S02]  /*2700*/  LEA.HI.X R9, R72, UR5, R83, 0x1, P1 ;  /* 0x0000000548097c11 */ /* 0x000fe400088f0c53 */
[----:B------:R-:W-:Y:S02]  /*2710*/  ISETP.GT.AND P1, PT, R4, 0x1, PT ;  /* 0x000000010400780c */ /* 0x000fe40003f24270 */
[----:B------:R-:W-:Y:S02]  /*2720*/  F2FP.F16.F32.PACK_AB R24, RZ, R24 ;  /* 0x00000018ff18723e */ /* 0x000fe400000000ff */
[----:B------:R-:W-:-:S03]  /*2730*/  ISETP.GT.AND P2, PT, R3, RZ, P1 ;  /* 0x000000ff0300720c */ /* 0x000fc60000f44270 */
[----:B------:R0:W-:Y:S10]  /*2740*/  @P3 STG.E.U16 desc[UR36][R8.64], R24 ;  /* 0x0000001808003986 */ /* 0x0001f4000c101524 */
[----:B------:R-:W-:Y:S05]  /*2750*/  @!P2 BRA `(.L_x_35) ;  /* 0x000000000004a947 */ /* 0x000fea0003800000 */
[----:B------:R1:W5:Y:S02]  /*2760*/  LDG.E.LTC128B.U16 R5, desc[UR36][R6.64+0x2] ;  /* 0x0000022406057981 */ /* 0x000364000c1e1520 */
.L_x_35:
[----:B------:R-:W-:Y:S05]  /*2770*/  BSYNC B1 ;  /* 0x0000000000017941 */ /* 0x000fea0003800000 */
.L_x_34:
[----:B-----5:R-:W-:Y:S01]  /*2780*/  HADD2.F32 R12, -RZ, R5.H0_H0 ;  /* 0x20000005ff0c7230 */ /* 0x020fe20000004100 */
[----:B------:R-:W-:Y:S01]  /*2790*/  ISETP.GT.AND P0, PT, R3, 0x8, P0 ;  /* 0x000000080300780c */ /* 0x000fe20000704270 */
[----:B------:R-:W-:Y:S01]  /*27a0*/  IMAD.WIDE.U32 R20, R70, R78, R14 ;  /* 0x0000004e46147225 */ /* 0x000fe200078e000e */
[----:B0-----:R-:W-:-:S03]  /*27b0*/  PRMT R24, R5, 0x7610, R24 ;  /* 0x0000761005187816 */ /* 0x001fc60000000018 */
[----:B------:R-:W-:Y:S01]  /*27c0*/  FMUL R12, R12, R57 ;  /* 0x000000390c0c7220 */ /* 0x000fe20000400000 */
[----:B------:R-:W-:Y:S01]  /*27d0*/  IMAD.IADD R77, R77, 0x1, R21 ;  /* 0x000000014d4d7824 */ /* 0x000fe200078e0215 */
[----:B------:R-:W-:Y:S02]  /*27e0*/  IADD3 R74, P3, R74, R20, RZ ;  /* 0x000000144a4a7210 */ /* 0x000fe40007f7e0ff */
[----:B------:R-:W-:-:S03]  /*27f0*/  FFMA R12, R25, R56, R12 ;  /* 0x00000038190c7223 */ /* 0x000fc6000000000c */
[----:B------:R-:W-:Y:S01]  /*2800*/  IMAD.X R13, R77, 0x1, R13, P3 ;  /* 0x000000014d0d7824 */ /* 0x000fe200018e060d */
[C---:B------:R-:W-:Y:S02]  /*2810*/  LEA R14, P3, R74.reuse, R80, 0x1 ;  /* 0x000000504a0e7211 */ /* 0x040fe400078608ff */
[----:B------:R-:W-:Y:S02]  /*2820*/  F2FP.F16.F32.PACK_AB R12, RZ, R12 ;  /* 0x0000000cff0c723e */ /* 0x000fe400000000ff */
[----:B------:R-:W-:Y:S02]  /*2830*/  LEA.HI.X R15, R74, R81, R13, 0x1, P3 ;  /* 0x000000514a0f7211 */ /* 0x000fe400018f0c0d */
[----:B------:R-:W-:-:S05]  /*2840*/  PRMT R21, R12, 0x7610, R21 ;  /* 0x000076100c157816 */ /* 0x000fca0000000015 */
[----:B------:R0:W-:Y:S04]  /*2850*/  @P2 STG.E.U16 desc[UR36][R8.64+0x2], R21 ;  /* 0x0000021508002986 */ /* 0x0001e8000c101524 */
[----:B------:R-:W2:Y:S01]  /*2860*/  @P0 LDG.E.LTC128B.U16 R24, desc[UR36][R14.64] ;  /* 0x000000240e180981 */ /* 0x000ea2000c1e1520 */
[----:B------:R-:W-:Y:S01]  /*2870*/  IADD3 R20, P2, R10, R20, RZ ;  /* 0x000000140a147210 */ /* 0x000fe20007f5e0ff */
[----:B------:R-:W-:Y:S01]  /*2880*/  BSSY B1, `(.L_x_36) ;  /* 0x0000011000017945 */ /* 0x000fe20003800000 */
[C---:B------:R-:W-:Y:S02]  /*2890*/  SHF.L.U64.HI R13, R58.reuse, 0x1, R59 ;  /* 0x000000013a0d7819 */ /* 0x040fe4000001023b */
[----:B------:R-:W-:Y:S01]  /*28a0*/  ISETP.GT.AND P1, PT, R3, 0x8, P1 ;  /* 0x000000080300780c */ /* 0x000fe20000f24270 */
[----:B0-----:R-:W-:Y:S01]  /*28b0*/  IMAD.X R21, R11, 0x1, R77, P2 ;  /* 0x000000010b157824 */ /* 0x001fe200010e064d */
[----:B------:R-:W-:Y:S01]  /*28c0*/  LEA R12, P2, R58, R8, 0x1 ;  /* 0x000000083a0c7211 */ /* 0x000fe200078408ff */
[----:B------:R-:W-:-:S04]  /*28d0*/  IMAD.WIDE.U32 R20, R67, R76, R20 ;  /* 0x0000004c43147225 */ /* 0x000fc800078e0014 */
[----:B------:R-:W-:Y:S02]  /*28e0*/  IMAD.X R13, R13, 0x1, R9, P2 ;  /* 0x000000010d0d7824 */ /* 0x000fe400010e0609 */
[----:B------:R-:W-:Y:S02]  /*28f0*/  IMAD.IADD R11, R73, 0x1, R21 ;  /* 0x00000001490b7824 */ /* 0x000fe400078e0215 */
[----:B--2---:R-:W-:-:S05]  /*2900*/  HADD2.F32 R10, -RZ, R24.H0_H0 ;  /* 0x20000018ff0a7230 */ /* 0x004fca0000004100 */
[----:B------:R-:W-:Y:S01]  /*2910*/  FMUL R5, R10, R57 ;  /* 0x000000390a057220 */ /* 0x000fe20000400000 */
[----:B------:R-:W-:-:S03]  /*2920*/  LEA R10, P3, R20, R80, 0x1 ;  /* 0x00000050140a7211 */ /* 0x000fc600078608ff */
[----:B------:R-:W-:Y:S01]  /*2930*/  FFMA R5, R26, R56, R5 ;  /* 0x000000381a057223 */ /* 0x000fe20000000005 */
[----:B------:R-:W-:-:S04]  /*2940*/  LEA.HI.X R11, R20, R81, R11, 0x1, P3 ;  /* 0x00000051140b7211 */ /* 0x000fc800018f0c0b */
[----:B------:R-:W-:-:S05]  /*2950*/  F2FP.F16.F32.PACK_AB R5, RZ, R5 ;  /* 0x00000005ff05723e */ /* 0x000fca00000000ff */
[----:B------:R0:W-:Y:S01]  /*2960*/  @P0 STG.E.U16 desc[UR36][R12.64], R5 ;  /* 0x000000050c000986 */ /* 0x0001e2000c101524 */
[----:B------:R-:W-:Y:S05]  /*2970*/  @!P1 BRA `(.L_x_37) ;  /* 0x0000000000049947 */ /* 0x000fea0003800000 */
[----:B------:R2:W5:Y:S02]  /*2980*/  LDG.E.LTC128B.U16 R24, desc[UR36][R10.64+0x2] ;  /* 0x000002240a187981 */ /* 0x000564000c1e1520 */
.L_x_37:
[----:B------:R-:W-:Y:S05]  /*2990*/  BSYNC B1 ;  /* 0x0000000000017941 */ /* 0x000fea0003800000 */
.L_x_36:
[----:B-----5:R-:W-:Y:S01]  /*29a0*/  HADD2.F32 R14, -RZ, R24.H0_H0 ;  /* 0x20000018ff0e7230 */ /* 0x020fe20000004100 */
[----:B------:R-:W-:Y:S01]  /*29b0*/  ISETP.GT.AND P0, PT, R4, 0x8, PT ;  /* 0x000000080400780c */ /* 0x000fe20003f04270 */
[----:B------:R-:W-:Y:S03]  /*29c0*/  BSSY B1, `(.L_x_38) ;  /* 0x0000008000017945 */ /* 0x000fe60003800000 */
[----:B------:R-:W-:Y:S01]  /*29d0*/  FMUL R14, R14, R57 ;  /* 0x000000390e0e7220 */ /* 0x000fe20000400000 */
[----:B------:R-:W-:-:S03]  /*29e0*/  ISETP.GT.AND P2, PT, R3, RZ, P0 ;  /* 0x000000ff0300720c */ /* 0x000fc60000744270 */
[----:B------:R-:W-:-:S05]  /*29f0*/  FFMA R14, R27, R56, R14 ;  /* 0x000000381b0e7223 */ /* 0x000fca000000000e */
[----:B------:R-:W-:-:S05]  /*2a00*/  F2FP.F16.F32.PACK_AB R14, RZ, R14 ;  /* 0x0000000eff0e723e */ /* 0x000fca00000000ff */
[----:B------:R3:W-:Y:S01]  /*2a10*/  @P1 STG.E.U16 desc[UR36][R12.64+0x2], R14 ;  /* 0x0000020e0c001986 */ /* 0x0007e2000c101524 */
[----:B------:R-:W-:Y:S05]  /*2a20*/  @!P2 BRA `(.L_x_39) ;  /* 0x000000000004a947 */ /* 0x000fea0003800000 */
[----:B------:R4:W5:Y:S02]  /*2a30*/  LDG.E.LTC128B.U16 R24, desc[UR36][R6.64+0x10] ;  /* 0x0000102406187981 */ /* 0x000964000c1e1520 */
.L_x_39:
[----:B------:R-:W-:Y:S05]  /*2a40*/  BSYNC B1 ;  /* 0x0000000000017941 */ /* 0x000fea0003800000 */
.L_x_38:
[----:B---3-5:R-:W-:Y:S01]  /*2a50*/  HADD2.F32 R14, -RZ, R24.H0_H0 ;  /* 0x20000018ff0e7230 */ /* 0x028fe20000004100 */
[----:B------:R-:W-:Y:S01]  /*2a60*/  ISETP.GT.AND P1, PT, R4, 0x9, PT ;  /* 0x000000090400780c */ /* 0x000fe20003f24270 */
[----:B------:R-:W-:Y:S03]  /*2a70*/  BSSY B1, `(.L_x_40) ;  /* 0x0000008000017945 */ /* 0x000fe60003800000 */
[----:B0-----:R-:W-:Y:S01]  /*2a80*/  FMUL R5, R14, R57 ;  /* 0x000000390e057220 */ /* 0x001fe20000400000 */
[----:B------:R-:W-:-:S03]  /*2a90*/  ISETP.GT.AND P3, PT, R3, RZ, P1 ;  /* 0x000000ff0300720c */ /* 0x000fc60000f64270 */
[----:B------:R-:W-:-:S05]  /*2aa0*/  FFMA R5, R28, R56, R5 ;  /* 0x000000381c057223 */ /* 0x000fca0000000005 */
[----:B------:R-:W-:-:S05]  /*2ab0*/  F2FP.F16.F32.PACK_AB R5, RZ, R5 ;  /* 0x00000005ff05723e */ /* 0x000fca00000000ff */
[----:B------:R0:W-:Y:S01]  /*2ac0*/  @P2 STG.E.U16 desc[UR36][R8.64+0x10], R5 ;  /* 0x0000100508002986 */ /* 0x0001e2000c101524 */
[----:B------:R-:W-:Y:S05]  /*2ad0*/  @!P3 BRA `(.L_x_41) ;  /* 0x000000000004b947 */ /* 0x000fea0003800000 */
[----:B------:R3:W5:Y:S02]  /*2ae0*/  LDG.E.LTC128B.U16 R24, desc[UR36][R6.64+0x12] ;  /* 0x0000122406187981 */ /* 0x000764000c1e1520 */
.L_x_41:
[----:B------:R-:W-:Y:S05]  /*2af0*/  BSYNC B1 ;  /* 0x0000000000017941 */ /* 0x000fea0003800000 */
.L_x_40:
[----:B-----5:R-:W-:Y:S01]  /*2b00*/  HADD2.F32 R14, -RZ, R24.H0_H0 ;  /* 0x20000018ff0e7230 */ /* 0x020fe20000004100 */
[----:B------:R-:W-:Y:S01]  /*2b10*/  ISETP.GT.AND P0, PT, R3, 0x8, P0 ;  /* 0x000000080300780c */ /* 0x000fe20000704270 */
[----:B------:R-:W-:Y:S03]  /*2b20*/  BSSY B1, `(.L_x_42) ;  /* 0x0000007000017945 */ /* 0x000fe60003800000 */
[----:B------:R-:W-:-:S04]  /*2b30*/  FMUL R14, R14, R57 ;  /* 0x000000390e0e7220 */ /* 0x000fc80000400000 */
[----:B------:R-:W-:-:S05]  /*2b40*/  FFMA R14, R29, R56, R14 ;  /* 0x000000381d0e7223 */ /* 0x000fca000000000e */
[----:B------:R-:W-:-:S05]  /*2b50*/  F2FP.F16.F32.PACK_AB R14, RZ, R14 ;  /* 0x0000000eff0e723e */ /* 0x000fca00000000ff */
[----:B------:R0:W-:Y:S01]  /*2b60*/  @P3 STG.E.U16 desc[UR36][R8.64+0x12], R14 ;  /* 0x0000120e08003986 */ /* 0x0001e2000c101524 */
[----:B------:R-:W-:Y:S05]  /*2b70*/  @!P0 BRA `(.L_x_43) ;  /* 0x0000000000048947 */ /* 0x000fea0003800000 */
[----:B------:R0:W5:Y:S02]  /*2b80*/  LDG.E.LTC128B.U16 R24, desc[UR36][R10.64+0x10] ;  /* 0x000010240a187981 */ /* 0x000164000c1e1520 */
.L_x_43:
[----:B------:R-:W-:Y:S05]  /*2b90*/  BSYNC B1 ;  /* 0x0000000000017941 */ /* 0x000fea0003800000 */
.L_x_42:
[----:B0----5:R-:W-:Y:S01]  /*2ba0*/  HADD2.F32 R14, -RZ, R24.H0_H0 ;  /* 0x20000018ff0e7230 */ /* 0x021fe20000004100 */
        /* <DEDUP_REMOVED lines=8> */
.L_x_45:
[----:B------:R-:W-:Y:S05]  /*2c30*/  BSYNC B1 ;  /* 0x0000000000017941 */ /* 0x000fea0003800000 */
.L_x_44:
        /* <DEDUP_REMOVED lines=10> */
.L_x_47:
[----:B------:R-:W-:Y:S05]  /*2ce0*/  BSYNC B1 ;  /* 0x0000000000017941 */ /* 0x000fea0003800000 */
.L_x_46:
[----:B0----5:R-:W-:Y:S01]  /*2cf0*/  HADD2.F32 R14, -RZ, R24.H0_H0 ;  /* 0x20000018ff0e7230 */ /* 0x021fe20000004100 */
        /* <DEDUP_REMOVED lines=9> */
.L_x_49:
[----:B------:R-:W-:Y:S05]  /*2d90*/  BSYNC B1 ;  /* 0x0000000000017941 */ /* 0x000fea0003800000 */
.L_x_48:
        /* <DEDUP_REMOVED lines=9> */
.L_x_51:
[----:B------:R-:W-:Y:S05]  /*2e30*/  BSYNC B1 ;  /* 0x0000000000017941 */ /* 0x000fea0003800000 */
.L_x_50:
        /* <DEDUP_REMOVED lines=9> */
.L_x_53:
[----:B------:R-:W-:Y:S05]  /*2ed0*/  BSYNC B1 ;  /* 0x0000000000017941 */ /* 0x000fea0003800000 */
.L_x_52:
        /* <DEDUP_REMOVED lines=10> */
.L_x_55:
[----:B------:R-:W-:Y:S05]  /*2f80*/  BSYNC B1 ;  /* 0x0000000000017941 */ /* 0x000fea0003800000 */
.L_x_54:
        /* <DEDUP_REMOVED lines=10> */
.L_x_57:
[----:B------:R-:W-:Y:S05]  /*3030*/  BSYNC B1 ;  /* 0x0000000000017941 */ /* 0x000fea0003800000 */
.L_x_56:
        /* <DEDUP_REMOVED lines=9> */
.L_x_59:
[----:B------:R-:W-:Y:S05]  /*30d0*/  BSYNC B1 ;  /* 0x0000000000017941 */ /* 0x000fea0003800000 */
.L_x_58:
        /* <DEDUP_REMOVED lines=9> */
.L_x_61:
[----:B------:R-:W-:Y:S05]  /*3170*/  BSYNC B1 ;  /* 0x0000000000017941 */ /* 0x000fea0003800000 */
.L_x_60:
        /* <DEDUP_REMOVED lines=10> */
.L_x_63:
[----:B------:R-:W-:Y:S05]  /*3220*/  BSYNC B1 ;  /* 0x0000000000017941 */ /* 0x000fea0003800000 */
.L_x_62:
        /* <DEDUP_REMOVED lines=10> */
.L_x_65:
[----:B------:R-:W-:Y:S05]  /*32d0*/  BSYNC B1 ;  /* 0x0000000000017941 */ /* 0x000fea0003800000 */
.L_x_64:
        /* <DEDUP_REMOVED lines=9> */
.L_x_67:
[----:B------:R-:W-:Y:S05]  /*3370*/  BSYNC B1 ;  /* 0x0000000000017941 */ /* 0x000fea0003800000 */
.L_x_66:
        /* <DEDUP_REMOVED lines=9> */
.L_x_69:
[----:B------:R-:W-:Y:S05]  /*3410*/  BSYNC B1 ;  /* 0x0000000000017941 */ /* 0x000fea0003800000 */
.L_x_68:
        /* <DEDUP_REMOVED lines=10> */
.L_x_71:
[----:B------:R-:W-:Y:S05]  /*34c0*/  BSYNC B1 ;  /* 0x0000000000017941 */ /* 0x000fea0003800000 */
.L_x_70:
        /* <DEDUP_REMOVED lines=10> */
.L_x_73:
[----:B------:R-:W-:Y:S05]  /*3570*/  BSYNC B1 ;  /* 0x0000000000017941 */ /* 0x000fea0003800000 */
.L_x_72:
        /* <DEDUP_REMOVED lines=9> */
.L_x_75:
[----:B------:R-:W-:Y:S05]  /*3610*/  BSYNC B1 ;  /* 0x0000000000017941 */ /* 0x000fea0003800000 */
.L_x_74:
        /* <DEDUP_REMOVED lines=9> */
.L_x_77:
[----:B------:R-:W-:Y:S05]  /*36b0*/  BSYNC B1 ;  /* 0x0000000000017941 */ /* 0x000fea0003800000 */
.L_x_76:
        /* <DEDUP_REMOVED lines=10> */
.L_x_79:
[----:B------:R-:W-:Y:S05]  /*3760*/  BSYNC B1 ;  /* 0x0000000000017941 */ /* 0x000fea0003800000 */
.L_x_78:
        /* <DEDUP_REMOVED lines=10> */
.L_x_81:
[----:B------:R-:W-:Y:S05]  /*3810*/  BSYNC B1 ;  /* 0x0000000000017941 */ /* 0x000fea0003800000 */
.L_x_80:
        /* <DEDUP_REMOVED lines=9> */
.L_x_83:
[----:B------:R-:W-:Y:S05]  /*38b0*/  BSYNC B1 ;  /* 0x0000000000017941 */ /* 0x000fea0003800000 */
.L_x_82:
        /* <DEDUP_REMOVED lines=9> */
.L_x_85:
[----:B------:R-:W-:Y:S05]  /*3950*/  BSYNC B1 ;  /* 0x0000000000017941 */ /* 0x000fea0003800000 */
.L_x_84:
        /* <DEDUP_REMOVED lines=10> */
.L_x_87:
[----:B------:R-:W-:Y:S05]  /*3a00*/  BSYNC B1 ;  /* 0x0000000000017941 */ /* 0x000fea0003800000 */
.L_x_86:
[----:B0----5:R-:W-:Y:S01]  /*3a10*/  HADD2.F32 R14, -RZ, R24.H0_H0 ;  /* 0x20000018ff0e7230 */ /* 0x021fe20000004100 */
[----:B------:R-:W-:Y:S01]  /*3a20*/  ISETP.GT.AND P1, PT, R4, 0x39, PT ;  /* 0x000000390400780c */ /* 0x000fe20003f24270 */
[----:B------:R-:W-:Y:S01]  /*3a30*/  @P2 IMAD.MOV.U32 R4, RZ, RZ, R8 ;  /* 0x000000ffff042224 */ /* 0x000fe200078e0008 */
[----:B------:R-:W-:Y:S02]  /*3a40*/  BSSY B1, `(.L_x_88) ;  /* 0x000000a000017945 */ /* 0x000fe40003800000 */
[----:B------:R-:W-:Y:S01]  /*3a50*/  FMUL R5, R14, R57 ;  /* 0x000000390e057220 */ /* 0x000fe20000400000 */
[----:B------:R-:W-:-:S03]  /*3a60*/  ISETP.GT.AND P3, PT, R3, RZ, P1 ;  /* 0x000000ff0300720c */ /* 0x000fc60000f64270 */
[----:B------:R-:W-:-:S05]  /*3a70*/  FFMA R5, R52, R56, R5 ;  /* 0x0000003834057223 */ /* 0x000fca0000000005 */
[----:B------:R-:W-:-:S04]  /*3a80*/  F2FP.F16.F32.PACK_AB R5, RZ, R5 ;  /* 0x00000005ff05723e */ /* 0x000fc800000000ff */
[----:B------:R-:W-:Y:S01]  /*3a90*/  PRMT R14, R5, 0x7610, R14 ;  /* 0x00007610050e7816 */ /* 0x000fe2000000000e */
[----:B------:R-:W-:-:S05]  /*3aa0*/  @P2 IMAD.MOV.U32 R5, RZ, RZ, R9 ;  /* 0x000000ffff052224 */ /* 0x000fca00078e0009 */
[----:B------:R0:W-:Y:S01]  /*3ab0*/  @P2 STG.E.U16 desc[UR36][R4.64+0x70], R14 ;  /* 0x0000700e04002986 */ /* 0x0001e2000c101524 */
[----:B------:R-:W-:Y:S05]  /*3ac0*/  @!P3 BRA `(.L_x_89) ;  /* 0x000000000004b947 */ /* 0x000fea0003800000 */
[----:B------:R0:W5:Y:S02]  /*3ad0*/  LDG.E.LTC128B.U16 R24, desc[UR36][R6.64+0x72] ;  /* 0x0000722406187981 */ /* 0x000164000c1e1520 */
.L_x_89:
[----:B------:R-:W-:Y:S05]  /*3ae0*/  BSYNC B1 ;  /* 0x0000000000017941 */ /* 0x000fea0003800000 */
.L_x_88:
        /* <DEDUP_REMOVED lines=9> */
.L_x_91:
[----:B------:R-:W-:Y:S05]  /*3b80*/  BSYNC B1 ;  /* 0x0000000000017941 */ /* 0x000fea0003800000 */
.L_x_90:
[----:B0----5:R-:W-:Y:S01]  /*3b90*/  HADD2.F32 R4, -RZ, R24.H0_H0 ;  /* 0x20000018ff047230 */ /* 0x021fe20000004100 */
[----:B------:R-:W-:Y:S01]  /*3ba0*/  ISETP.GT.AND P1, PT, R3, 0x8, P1 ;  /* 0x000000080300780c */ /* 0x000fe20000f24270 */
[----:B------:R-:W-:Y:S03]  /*3bb0*/  BSSY B1, `(.L_x_92) ;  /* 0x000000a000017945 */ /* 0x000fe60003800000 */
[----:B------:R-:W-:Y:S01]  /*3bc0*/  FMUL R5, R4, R57 ;  /* 0x0000003904057220 */ /* 0x000fe20000400000 */
[----:B------:R-:W-:-:S03]  /*3bd0*/  @P0 IMAD.MOV.U32 R4, RZ, RZ, R12 ;  /* 0x000000ffff040224 */ /* 0x000fc600078e000c */
[----:B------:R-:W-:-:S05]  /*3be0*/  FFMA R5, R54, R56, R5 ;  /* 0x0000003836057223 */ /* 0x000fca0000000005 */
[----:B------:R-:W-:-:S04]  /*3bf0*/  F2FP.F16.F32.PACK_AB R5, RZ, R5 ;  /* 0x00000005ff05723e */ /* 0x000fc800000000ff */
[----:B-1-34-:R-:W-:Y:S01]  /*3c00*/  PRMT R6, R5, 0x7610, R6 ;  /* 0x0000761005067816 */ /* 0x01afe20000000006 */
[----:B------:R-:W-:-:S05]  /*3c10*/  @P0 IMAD.MOV.U32 R5, RZ, RZ, R13 ;  /* 0x000000ffff050224 */ /* 0x000fca00078e000d */
[----:B------:R0:W-:Y:S01]  /*3c20*/  @P0 STG.E.U16 desc[UR36][R4.64+0x70], R6 ;  /* 0x0000700604000986 */ /* 0x0001e2000c101524 */
[----:B------:R-:W-:Y:S05]  /*3c30*/  @!P1 BRA `(.L_x_93) ;  /* 0x0000000000049947 */ /* 0x000fea0003800000 */
[----:B------:R1:W5:Y:S02]  /*3c40*/  LDG.E.LTC128B.U16 R24, desc[UR36][R10.64+0x72] ;  /* 0x000072240a187981 */ /* 0x000364000c1e1520 */
.L_x_93:
[----:B------:R-:W-:Y:S05]  /*3c50*/  BSYNC B1 ;  /* 0x0000000000017941 */ /* 0x000fea0003800000 */
.L_x_92:
[----:B------:R-:W-:Y:S05]  /*3c60*/  @!P1 BRA `(.L_x_94) ;  /* 0x0000000800909947 */ /* 0x000fea0003800000 */
[----:B-----5:R-:W-:-:S05]  /*3c70*/  HADD2.F32 R24, -RZ, R24.H0_H0 ;  /* 0x20000018ff187230 */ /* 0x020fca0000004100 */
[----:B------:R-:W-:-:S04]  /*3c80*/  FMUL R24, R24, R57 ;  /* 0x0000003918187220 */ /* 0x000fc80000400000 */
[----:B------:R-:W-:-:S05]  /*3c90*/  FFMA R24, R55, R56, R24 ;  /* 0x0000003837187223 */ /* 0x000fca0000000018 */
[----:B------:R-:W-:-:S05]  /*3ca0*/  F2FP.F16.F32.PACK_AB R24, RZ, R24 ;  /* 0x00000018ff18723e */ /* 0x000fca00000000ff */
[----:B------:R3:W-:Y:S01]  /*3cb0*/  STG.E.U16 desc[UR36][R12.64+0x72], R24 ;  /* 0x000072180c007986 */ /* 0x0007e2000c101524 */
[----:B------:R-:W-:Y:S05]  /*3cc0*/  BRA `(.L_x_94) ;  /* 0x0000000800787947 */ /* 0x000fea0003800000 */
.L_x_33:
[----:B------:R-:W-:Y:S01]  /*3cd0*/  ISETP.GT.AND P2, PT, R4, 0x1, PT ;  /* 0x000000010400780c */ /* 0x000fe20003f44270 */
[----:B------:R-:W-:Y:S01]  /*3ce0*/  ULDC.64 UR4, c[0x0][0x5c0] ;  /* 0x0001700000047ab9 */ /* 0x000fe20000000a00 */
[-C--:B------:R-:W-:Y:S01]  /*3cf0*/  FMUL R24, R24, R56.reuse ;  /* 0x0000003818187220 */ /* 0x080fe20000400000 */
[-C--:B------:R-:W-:Y:S01]  /*3d00*/  FMUL R25, R25, R56.reuse ;  /* 0x0000003819197220 */ /* 0x080fe20000400000 */
[----:B------:R-:W-:Y:S01]  /*3d10*/  ISETP.GT.AND P1, PT, R3, RZ, P2 ;  /* 0x000000ff0300720c */ /* 0x000fe20001724270 */
[-C--:B------:R-:W-:Y:S01]  /*3d20*/  FMUL R26, R26, R56.reuse ;  /* 0x000000381a1a7220 */ /* 0x080fe20000400000 */
[----:B------:R-:W-:Y:S01]  /*3d30*/  LEA R6, P4, R72, UR4, 0x1 ;  /* 0x0000000448067c11 */ /* 0x000fe2000f8808ff */
[----:B------:R-:W-:Y:S01]  /*3d40*/  FMUL R27, R27, R56 ;  /* 0x000000381b1b7220 */ /* 0x000fe20000400000 */
[----:B------:R-:W-:Y:S01]  /*3d50*/  F2FP.F16.F32.PACK_AB R24, RZ, R24 ;  /* 0x00000018ff18723e */ /* 0x000fe200000000ff */
[-C--:B------:R-:W-:Y:S01]  /*3d60*/  FMUL R28, R28, R56.reuse ;  /* 0x000000381c1c7220 */ /* 0x080fe20000400000 */
[----:B------:R-:W-:Y:S01]  /*3d70*/  LEA.HI.X R7, R72, UR5, R83, 0x1, P4 ;  /* 0x0000000548077c11 */ /* 0x000fe2000a0f0c53 */
[-C--:B------:R-:W-:Y:S01]  /*3d80*/  FMUL R29, R29, R56.reuse ;  /* 0x000000381d1d7220 */ /* 0x080fe20000400000 */
[----:B------:R-:W-:Y:S01]  /*3d90*/  F2FP.F16.F32.PACK_AB R25, RZ, R25 ;  /* 0x00000019ff19723e */ /* 0x000fe200000000ff */
[-C--:B------:R-:W-:Y:S01]  /*3da0*/  FMUL R30, R30, R56.reuse ;  /* 0x000000381e1e7220 */ /* 0x080fe20000400000 */
[----:B------:R-:W-:Y:S01]  /*3db0*/  ISETP.GT.AND P2, PT, R3, 0x8, P2 ;  /* 0x000000080300780c */ /* 0x000fe20001744270 */
[----:B------:R-:W-:Y:S01]  /*3dc0*/  @P3 STG.E.U16 desc[UR36][R6.64], R24 ;  /* 0x0000001806003986 */ /* 0x000fe2000c101524 */
[C---:B------:R-:W-:Y:S01]  /*3dd0*/  SHF.L.U64.HI R5, R58.reuse, 0x1, R59 ;  /* 0x000000013a057819 */ /* 0x040fe2000001023b */
[----:B------:R-:W-:Y:S01]  /*3de0*/  FMUL R31, R31, R56 ;  /* 0x000000381f1f7220 */ /* 0x000fe20000400000 */
[----:B------:R-:W-:Y:S01]  /*3df0*/  LEA R8, P3, R58, R6, 0x1 ;  /* 0x000000063a087211 */ /* 0x000fe200078608ff */
[----:B------:R-:W-:Y:S01]  /*3e00*/  @P1 STG.E.U16 desc[UR36][R6.64+0x2], R25 ;  /* 0x0000021906001986 */ /* 0x000fe2000c101524 */
[----:B------:R-:W-:Y:S01]  /*3e10*/  ISETP.GT.AND P1, PT, R3, 0x8, P0 ;  /* 0x000000080300780c */ /* 0x000fe20000724270 */
[----:B------:R-:W-:Y:S01]  /*3e20*/  FMUL R32, R32, R56 ;  /* 0x0000003820207220 */ /* 0x000fe20000400000 */
[----:B------:R-:W-:Y:S01]  /*3e30*/  F2FP.F16.F32.PACK_AB R26, RZ, R26 ;  /* 0x0000001aff1a723e */ /* 0x000fe200000000ff */
[----:B------:R-:W-:Y:S01]  /*3e40*/  IMAD.X R9, R5, 0x1, R7, P3 ;  /* 0x0000000105097824 */ /* 0x000fe200018e0607 */
[----:B------:R-:W-:Y:S01]  /*3e50*/  F2FP.F16.F32.PACK_AB R27, RZ, R27 ;  /* 0x0000001bff1b723e */ /* 0x000fe200000000ff */
[-C--:B------:R-:W-:Y:S01]  /*3e60*/  FMUL R33, R33, R56.reuse ;  /* 0x0000003821217220 */ /* 0x080fe20000400000 */
[----:B------:R-:W-:Y:S01]  /*3e70*/  ISETP.GT.AND P0, PT, R4, 0x8, PT ;  /* 0x000000080400780c */ /* 0x000fe20003f04270 */
[----:B------:R-:W-:Y:S01]  /*3e80*/  FMUL R34, R34, R56 ;  /* 0x0000003822227220 */ /* 0x000fe20000400000 */
[----:B------:R-:W-:Y:S01]  /*3e90*/  F2FP.F16.F32.PACK_AB R28, RZ, R28 ;  /* 0x0000001cff1c723e */ /* 0x000fe200000000ff */
[-C--:B------:R-:W-:Y:S01]  /*3ea0*/  FMUL R35, R35, R56.reuse ;  /* 0x0000003823237220 */ /* 0x080fe20000400000 */
[C---:B------:R-:W-:Y:S01]  /*3eb0*/  ISETP.GT.AND P4, PT, R3.reuse, RZ, P0 ;  /* 0x000000ff0300720c */ /* 0x040fe20000784270 */
[-C--:B------:R-:W-:Y:S01]  /*3ec0*/  FMUL R36, R36, R56.reuse ;  /* 0x0000003824247220 */ /* 0x080fe20000400000 */
[----:B------:R-:W-:Y:S01]  /*3ed0*/  F2FP.F16.F32.PACK_AB R29, RZ, R29 ;  /* 0x0000001dff1d723e */ /* 0x000fe200000000ff */
[----:B------:R-:W-:Y:S01]  /*3ee0*/  @P1 STG.E.U16 desc[UR36][R8.64], R26 ;  /* 0x0000001a08001986 */ /* 0x000fe2000c101524 */
[----:B------:R-:W-:Y:S01]  /*3ef0*/  ISETP.GT.AND P1, PT, R3, 0x8, P0 ;  /* 0x000000080300780c */ /* 0x000fe20000724270 */
[-C--:B------:R-:W-:Y:S01]  /*3f00*/  FMUL R37, R37, R56.reuse ;  /* 0x0000003825257220 */ /* 0x080fe20000400000 */
[C---:B------:R-:W-:Y:S01]  /*3f10*/  ISETP.GT.AND P0, PT, R4.reuse, 0x10, PT ;  /* 0x000000100400780c */ /* 0x040fe20003f04270 */
[----:B------:R-:W-:Y:S01]  /*3f20*/  @P2 STG.E.U16 desc[UR36][R8.64+0x2], R27 ;  /* 0x0000021b08002986 */ /* 0x000fe2000c101524 */
[----:B------:R-:W-:Y:S01]  /*3f30*/  ISETP.GT.AND P2, PT, R4, 0x9, PT ;  /* 0x000000090400780c */ /* 0x000fe20003f44270 */
[----:B------:R-:W-:Y:S01]  /*3f40*/  FMUL R38, R38, R56 ;  /* 0x0000003826267220 */ /* 0x000fe20000400000 */
[----:B------:R-:W-:Y:S01]  /*3f50*/  F2FP.F16.F32.PACK_AB R30, RZ, R30 ;  /* 0x0000001eff1e723e */ /* 0x000fe200000000ff */
[-C--:B------:R-:W-:Y:S01]  /*3f60*/  FMUL R39, R39, R56.reuse ;  /* 0x0000003827277220 */ /* 0x080fe20000400000 */
[C---:B------:R-:W-:Y:S01]  /*3f70*/  ISETP.GT.AND P3, PT, R3.reuse, RZ, P2 ;  /* 0x000000ff0300720c */ /* 0x040fe20001764270 */
[----:B------:R-:W-:Y:S01]  /*3f80*/  @P4 STG.E.U16 desc[UR36][R6.64+0x10], R28 ;  /* 0x0000101c06004986 */ /* 0x000fe2000c101524 */
[----:B------:R-:W-:Y:S01]  /*3f90*/  ISETP.GT.AND P2, PT, R3, 0x8, P2 ;  /* 0x000000080300780c */ /* 0x000fe20001744270 */
[-C--:B------:R-:W-:Y:S01]  /*3fa0*/  FMUL R40, R40, R56.reuse ;  /* 0x0000003828287220 */ /* 0x080fe20000400000 */
[----:B------:R-:W-:Y:S01]  /*3fb0*/  F2FP.F16.F32.PACK_AB R31, RZ, R31 ;  /* 0x0000001fff1f723e */ /* 0x000fe200000000ff */
[-C--:B------:R-:W-:Y:S01]  /*3fc0*/  FMUL R41, R41, R56.reuse ;  /* 0x0000003829297220 */ /* 0x080fe20000400000 */
[----:B------:R-:W-:Y:S01]  /*3fd0*/  ISETP.GT.AND P4, PT, R3, RZ, P0 ;  /* 0x000000ff0300720c */ /* 0x000fe20000784270 */
[----:B------:R-:W-:Y:S01]  /*3fe0*/  FMUL R42, R42, R56 ;  /* 0x000000382a2a7220 */ /* 0x000fe20000400000 */
[----:B------:R-:W-:Y:S01]  /*3ff0*/  F2FP.F16.F32.PACK_AB R32, RZ, R32 ;  /* 0x00000020ff20723e */ /* 0x000fe200000000ff */
[-C--:B------:R-:W-:Y:S01]  /*4000*/  FMUL R43, R43, R56.reuse ;  /* 0x000000382b2b7220 */ /* 0x080fe20000400000 */
[----:B------:R-:W-:Y:S01]  /*4010*/  F2FP.F16.F32.PACK_AB R33, RZ, R33 ;  /* 0x00000021ff21723e */ /* 0x000fe200000000ff */
[----:B------:R-:W-:Y:S01]  /*4020*/  FMUL R44, R44, R56 ;  /* 0x000000382c2c7220 */ /* 0x000fe20000400000 */
[----:B------:R-:W-:Y:S01]  /*4030*/  F2FP.F16.F32.PACK_AB R34, RZ, R34 ;  /* 0x00000022ff22723e */ /* 0x000fe200000000ff */
[----:B------:R-:W-:Y:S01]  /*4040*/  @P3 STG.E.U16 desc[UR36][R6.64+0x12], R29 ;  /* 0x0000121d06003986 */ /* 0x000fe2000c101524 */
[----:B------:R-:W-:Y:S01]  /*4050*/  ISETP.GT.AND P3, PT, R4, 0x11, PT ;  /* 0x000000110400780c */ /* 0x000fe20003f64270 */
[-C--:B------:R-:W-:Y:S01]  /*4060*/  FMUL R45, R45, R56.reuse ;  /* 0x000000382d2d7220 */ /* 0x080fe20000400000 */
[----:B------:R-:W-:Y:S01]  /*4070*/  F2FP.F16.F32.PACK_AB R35, RZ, R35 ;  /* 0x00000023ff23723e */ /* 0x000fe200000000ff */
[----:B------:R-:W-:Y:S01]  /*4080*/  @P1 STG.E.U16 desc[UR36][R8.64+0x10], R30 ;  /* 0x0000101e08001986 */ /* 0x000fe2000c101524 */
[C---:B------:R-:W-:Y:S01]  /*4090*/  ISETP.GT.AND P1, PT, R3.reuse, 0x8, P0 ;  /* 0x000000080300780c */ /* 0x040fe20000724270 */
[-C--:B------:R-:W-:Y:S01]  /*40a0*/  FMUL R46, R46, R56.reuse ;  /* 0x000000382e2e7220 */ /* 0x080fe20000400000 */
[----:B------:R-:W-:Y:S01]  /*40b0*/  ISETP.GT.AND P0, PT, R4, 0x18, PT ;  /* 0x000000180400780c */ /* 0x000fe20003f04270 */
[----:B------:R-:W-:Y:S01]  /*40c0*/  @P2 STG.E.U16 desc[UR36][R8.64+0x12], R31 ;  /* 0x0000121f08002986 */ /* 0x000fe2000c101524 */
[----:B------:R-:W-:Y:S01]  /*40d0*/  ISETP.GT.AND P2, PT, R3, RZ, P3 ;  /* 0x000000ff0300720c */ /* 0x000fe20001f44270 */
[-C--:B------:R-:W-:Y:S01]  /*40e0*/  FMUL R47, R47, R56.reuse ;  /* 0x000000382f2f7220 */ /* 0x080fe20000400000 */
[C---:B------:R-:W-:Y:S01]  /*40f0*/  ISETP.GT.AND P3, PT, R3.reuse, 0x8, P3 ;  /* 0x000000080300780c */ /* 0x040fe20001f64270 */
[----:B------:R-:W-:Y:S01]  /*4100*/  @P4 STG.E.U16 desc[UR36][R6.64+0x20], R32 ;  /* 0x0000202006004986 */ /* 0x000fe2000c101524 */
[----:B------:R-:W-:Y:S01]  /*4110*/  ISETP.GT.AND P4, PT, R3, RZ, P0 ;  /* 0x000000ff0300720c */ /* 0x000fe20000784270 */
[----:B------:R-:W-:Y:S01]  /*4120*/  FMUL R48, R48, R56 ;  /* 0x0000003830307220 */ /* 0x000fe20000400000 */
[----:B------:R-:W-:Y:S01]  /*4130*/  F2FP.F16.F32.PACK_AB R36, RZ, R36 ;  /* 0x00000024ff24723e */ /* 0x000fe200000000ff */
[-C--:B------:R-:W-:Y:S01]  /*4140*/  FMUL R49, R49, R56.reuse ;  /* 0x0000003831317220 */ /* 0x080fe20000400000 */
[----:B------:R-:W-:Y:S01]  /*4150*/  F2FP.F16.F32.PACK_AB R37, RZ, R37 ;  /* 0x00000025ff25723e */ /* 0x000fe200000000ff */
[----:B------:R-:W-:Y:S01]  /*4160*/  FMUL R50, R50, R56 ;  /* 0x0000003832327220 */ /* 0x000fe20000400000 */
[----:B------:R-:W-:Y:S01]  /*4170*/  F2FP.F16.F32.PACK_AB R38, RZ, R38 ;  /* 0x00000026ff26723e */ /* 0x000fe200000000ff */
[----:B------:R-:W-:Y:S01]  /*4180*/  FMUL R51, R51, R56 ;  /* 0x0000003833337220 */ /* 0x000fe20000400000 */
[----:B------:R-:W-:Y:S01]  /*4190*/  F2FP.F16.F32.PACK_AB R39, RZ, R39 ;  /* 0x00000027ff27723e */ /* 0x000fe200000000ff */
[----:B------:R-:W-:Y:S01]  /*41a0*/  @P2 STG.E.U16 desc[UR36][R6.64+0x22], R33 ;  /* 0x0000222106002986 */ /* 0x000fe2000c101524 */
[----:B------:R-:W-:Y:S01]  /*41b0*/  F2FP.F16.F32.PACK_AB R40, RZ, R40 ;  /* 0x00000028ff28723e */ /* 0x000fe200000000ff */
        /* <DEDUP_REMOVED lines=10> */
[----:B------:R-:W-:Y:S01]  /*4260*/  @P4 STG.E.U16 desc[UR36][R6.64+0x30], R36 ;  /* 0x0000302406004986 */ /* 0x000fe2000c101524 */
[----:B------:R-:W-:Y:S01]  /*4270*/  ISETP.GT.AND P2, PT, R3, RZ, P3 ;  /* 0x000000ff0300720c */ /* 0x000fe20001f44270 */
[----:B------:R-:W-:Y:S01]  /*4280*/  FMUL R55, R55, R56 ;  /* 0x0000003837377220 */ /* 0x000fe20000400000 */
[----:B------:R-:W-:-:S02]  /*4290*/  ISETP.GT.AND P4, PT, R3, 0x8, P3 ;  /* 0x000000080300780c */ /* 0x000fc40001f84270 */
[C---:B------:R-:W-:Y:S02]  /*42a0*/  ISETP.GT.AND P3, PT, R3.reuse, RZ, P0 ;  /* 0x000000ff0300720c */ /* 0x040fe40000764270 */
[----:B------:R-:W-:Y:S02]  /*42b0*/  ISETP.GT.AND P0, PT, R3, 0x8, P0 ;  /* 0x000000080300780c */ /* 0x000fe40000704270 */
[----:B------:R-:W-:Y:S02]  /*42c0*/  F2FP.F16.F32.PACK_AB R43, RZ, R43 ;  /* 0x0000002bff2b723e */ /* 0x000fe400000000ff */
[----:B------:R-:W-:Y:S02]  /*42d0*/  F2FP.F16.F32.PACK_AB R44, RZ, R44 ;  /* 0x0000002cff2c723e */ /* 0x000fe400000000ff */
[----:B------:R-:W-:Y:S01]  /*42e0*/  F2FP.F16.F32.PACK_AB R45, RZ, R45 ;  /* 0x0000002dff2d723e */ /* 0x000fe200000000ff */
[----:B------:R-:W-:Y:S01]  /*42f0*/  @P2 STG.E.U16 desc[UR36][R6.64+0x32], R37 ;  /* 0x0000322506002986 */ /* 0x000fe2000c101524 */
[----:B------:R-:W-:-:S02]  /*4300*/  F2FP.F16.F32.PACK_AB R46, RZ, R46 ;  /* 0x0000002eff2e723e */ /* 0x000fc400000000ff */
[----:B------:R-:W-:Y:S01]  /*4310*/  F2FP.F16.F32.PACK_AB R47, RZ, R47 ;  /* 0x0000002fff2f723e */ /* 0x000fe200000000ff */
[----:B------:R-:W-:Y:S01]  /*4320*/  @P1 STG.E.U16 desc[UR36][R8.64+0x30], R38 ;  /* 0x0000302608001986 */ /* 0x000fe2000c101524 */
[C---:B------:R-:W-:Y:S02]  /*4330*/  ISETP.GT.AND P1, PT, R4.reuse, 0x28, PT ;  /* 0x000000280400780c */ /* 0x040fe40003f24270 */
[----:B------:R-:W-:Y:S01]  /*4340*/  F2FP.F16.F32.PACK_AB R48, RZ, R48 ;  /* 0x00000030ff30723e */ /* 0x000fe200000000ff */
[----:B------:R-:W-:Y:S01]  /*4350*/  @P4 STG.E.U16 desc[UR36][R8.64+0x32], R39 ;  /* 0x0000322708004986 */ /* 0x000fe2000c101524 */
[----:B------:R-:W-:Y:S02]  /*4360*/  ISETP.GT.AND P4, PT, R4, 0x21, PT ;  /* 0x000000210400780c */ /* 0x000fe40003f84270 */
[----:B------:R-:W-:Y:S01]  /*4370*/  F2FP.F16.F32.PACK_AB R49, RZ, R49 ;  /* 0x00000031ff31723e */ /* 0x000fe200000000ff */
[----:B------:R-:W-:Y:S01]  /*4380*/  @P3 STG.E.U16 desc[UR36][R6.64+0x40], R40 ;  /* 0x0000402806003986 */ /* 0x000fe2000c101524 */
[----:B------:R-:W-:-:S02]  /*4390*/  ISETP.GT.AND P2, PT, R3, RZ, P4 ;  /* 0x000000ff0300720c */ /* 0x000fc40002744270 */
[C---:B------:R-:W-:Y:S02]  /*43a0*/  ISETP.GT.AND P4, PT, R3.reuse, 0x8, P4 ;  /* 0x000000080300780c */ /* 0x040fe40002784270 */
        /* <DEDUP_REMOVED lines=12> */
[C---:B------:R-:W-:Y:S02]  /*4470*/  ISETP.GT.AND P2, PT, R3.reuse, RZ, P0 ;  /* 0x000000ff0300720c */ /* 0x040fe40000744270 */
[----:B------:R-:W-:Y:S01]  /*4480*/  ISETP.GT.AND P0, PT, R3, 0x8, P0 ;  /* 0x000000080300780c */ /* 0x000fe20000704270 */
[----:B------:R-:W-:Y:S01]  /*4490*/  @P3 STG.E.U16 desc[UR36][R6.64+0x50], R44 ;  /* 0x0000502c06003986 */ /* 0x000fe2000c101524 */
[----:B------:R-:W-:-:S04]  /*44a0*/  ISETP.GT.AND P3, PT, R4, 0x30, PT ;  /* 0x000000300400780c */ /* 0x000fc80003f64270 */
[C---:B------:R-:W-:Y:S02]  /*44b0*/  ISETP.GT.AND P4, PT, R3.reuse, RZ, P3 ;  /* 0x000000ff0300720c */ /* 0x040fe40001f84270 */
[----:B------:R-:W-:-:S03]  /*44c0*/  ISETP.GT.AND P3, PT, R3, 0x8, P3 ;  /* 0x000000080300780c */ /* 0x000fc60001f64270 */
[----:B------:R-:W-:Y:S01]  /*44d0*/  @P2 STG.E.U16 desc[UR36][R6.64+0x52], R45 ;  /* 0x0000522d06002986 */ /* 0x000fe2000c101524 */
[----:B------:R-:W-:-:S03]  /*44e0*/  ISETP.GT.AND P2, PT, R4, 0x39, PT ;  /* 0x000000390400780c */ /* 0x000fc60003f44270 */
[----:B------:R-:W-:Y:S01]  /*44f0*/  @P1 STG.E.U16 desc[UR36][R8.64+0x50], R46 ;  /* 0x0000502e08001986 */ /* 0x000fe2000c101524 */
[----:B------:R-:W-:-:S03]  /*4500*/  ISETP.GT.AND P1, PT, R4, 0x38, PT ;  /* 0x000000380400780c */ /* 0x000fc60003f24270 */
[----:B------:R-:W-:Y:S01]  /*4510*/  @P0 STG.E.U16 desc[UR36][R8.64+0x52], R47 ;  /* 0x0000522f08000986 */ /* 0x000fe2000c101524 */
[----:B------:R-:W-:-:S03]  /*4520*/  ISETP.GT.AND P0, PT, R4, 0x31, PT ;  /* 0x000000310400780c */ /* 0x000fc60003f04270 */
[----:B------:R-:W-:Y:S01]  /*4530*/  @P4 STG.E.U16 desc[UR36][R6.64+0x60], R48 ;  /* 0x0000603006004986 */ /* 0x000fe2000c101524 */
[C---:B------:R-:W-:Y:S02]  /*4540*/  ISETP.GT.AND P4, PT, R3.reuse, RZ, P0 ;  /* 0x000000ff0300720c */ /* 0x040fe40000784270 */
[----:B------:R-:W-:-:S11]  /*4550*/  ISETP.GT.AND P0, PT, R3, 0x8, P0 ;  /* 0x000000080300780c */ /* 0x000fd60000704270 */
[----:B------:R-:W-:Y:S02]  /*4560*/  @P4 IMAD.MOV.U32 R4, RZ, RZ, R6 ;  /* 0x000000ffff044224 */ /* 0x000fe400078e0006 */
[----:B------:R-:W-:-:S05]  /*4570*/  @P4 IMAD.MOV.U32 R5, RZ, RZ, R7 ;  /* 0x000000ffff054224 */ /* 0x000fca00078e0007 */
[----:B------:R0:W-:Y:S01]  /*4580*/  @P4 STG.E.U16 desc[UR36][R4.64+0x62], R49 ;  /* 0x0000623104004986 */ /* 0x0001e2000c101524 */
[C---:B------:R-:W-:Y:S02]  /*4590*/  ISETP.GT.AND P4, PT, R3.reuse, RZ, P2 ;  /* 0x000000ff0300720c */ /* 0x040fe40001784270 */
[----:B------:R-:W-:Y:S01]  /*45a0*/  ISETP.GT.AND P2, PT, R3, 0x8, P2 ;  /* 0x000000080300780c */ /* 0x000fe20001744270 */
[----:B0-----:R-:W-:Y:S02]  /*45b0*/  @P3 IMAD.MOV.U32 R4, RZ, RZ, R8 ;  /* 0x000000ffff043224 */ /* 0x001fe400078e0008 */
[----:B------:R-:W-:-:S05]  /*45c0*/  @P3 IMAD.MOV.U32 R5, RZ, RZ, R9 ;  /* 0x000000ffff053224 */ /* 0x000fca00078e0009 */
[----:B------:R0:W-:Y:S01]  /*45d0*/  @P3 STG.E.U16 desc[UR36][R4.64+0x60], R50 ;  /* 0x0000603204003986 */ /* 0x0001e2000c101524 */
[C---:B------:R-:W-:Y:S02]  /*45e0*/  ISETP.GT.AND P3, PT, R3.reuse, RZ, P1 ;  /* 0x000000ff0300720c */ /* 0x040fe40000f64270 */
[----:B------:R-:W-:Y:S01]  /*45f0*/  ISETP.GT.AND P1, PT, R3, 0x8, P1 ;  /* 0x000000080300780c */ /* 0x000fe20000f24270 */
[----:B0-----:R-:W-:Y:S02]  /*4600*/  @P0 IMAD.MOV.U32 R4, RZ, RZ, R8 ;  /* 0x000000ffff040224 */ /* 0x001fe400078e0008 */
[----:B------:R-:W-:-:S05]  /*4610*/  @P0 IMAD.MOV.U32 R5, RZ, RZ, R9 ;  /* 0x000000ffff050224 */ /* 0x000fca00078e0009 */
[----:B------:R0:W-:Y:S03]  /*4620*/  @P0 STG.E.U16 desc[UR36][R4.64+0x62], R51 ;  /* 0x0000623304000986 */ /* 0x0001e6000c101524 */
[----:B0-----:R-:W-:Y:S02]  /*4630*/  @P3 IMAD.MOV.U32 R4, RZ, RZ, R6 ;  /* 0x000000ffff043224 */ /* 0x001fe400078e0006 */
[----:B------:R-:W-:-:S05]  /*4640*/  @P3 IMAD.MOV.U32 R5, RZ, RZ, R7 ;  /* 0x000000ffff053224 */ /* 0x000fca00078e0007 */
[----:B------:R0:W-:Y:S04]  /*4650*/  @P3 STG.E.U16 desc[UR36][R4.64+0x70], R52 ;  /* 0x0000703404003986 */ /* 0x0001e8000c101524 */
[----:B------:R4:W-:Y:S01]  /*4660*/  @P4 STG.E.U16 desc[UR36][R6.64+0x72], R53 ;  /* 0x0000723506004986 */ /* 0x0009e2000c101524 */
[----:B0-----:R-:W-:Y:S02]  /*4670*/  @P1 IMAD.MOV.U32 R4, RZ, RZ, R8 ;  /* 0x000000ffff041224 */ /* 0x001fe400078e0008 */
[----:B------:R-:W-:-:S05]  /*4680*/  @P1 IMAD.MOV.U32 R5, RZ, RZ, R9 ;  /* 0x000000ffff051224 */ /* 0x000fca00078e0009 */
[----:B------:R4:W-:Y:S04]  /*4690*/  @P1 STG.E.U16 desc[UR36][R4.64+0x70], R54 ;  /* 0x0000703604001986 */ /* 0x0009e8000c101524 */
[----:B------:R4:W-:Y:S02]  /*46a0*/  @P2 STG.E.U16 desc[UR36][R8.64+0x72], R55 ;  /* 0x0000723708002986 */ /* 0x0009e4000c101524 */
.L_x_94:
[----:B------:R-:W-:Y:S05]  /*46b0*/  BSYNC B0 ;  /* 0x0000000000007941 */ /* 0x000fea0003800000 */
.L_x_32:
[----:B------:R-:W-:Y:S01]  /*46c0*/  IADD3 R16, P0, R16, UR38, RZ ;  /* 0x0000002610107c10 */ /* 0x000fe2000ff1e0ff */
[----:B------:R-:W-:Y:S01]  /*46d0*/  ULDC.64 UR4, c[0x0][0x650] ;  /* 0x0001940000047ab9 */ /* 0x000fe20000000a00 */
[----:B------:R-:W-:Y:S01]  /*46e0*/  PRMT R3, RZ, 0x7610, R3 ;  /* 0x00007610ff037816 */ /* 0x000fe20000000003 */
[----:B------:R-:W-:Y:S01]  /*46f0*/  IMAD.MOV.U32 R70, RZ, RZ, -0x1 ;  /* 0xffffffffff467424 */ /* 0x000fe200078e00ff */
[----:B------:R-:W-:Y:S01]  /*4700*/  IADD3.X R17, R17, UR41, RZ, P0, !PT ;  /* 0x0000002911117c10 */ /* 0x000fe200087fe4ff */
[----:B------:R-:W-:Y:S01]  /*4710*/  IMAD.MOV.U32 R67, RZ, RZ, -0x1 ;  /* 0xffffffffff437424 */ /* 0x000fe200078e00ff */
[----:B------:R-:W-:-:S04]  /*4720*/  ISETP.GE.U32.AND P0, PT, R16, UR4, PT ;  /* 0x0000000410007c0c */ /* 0x000fc8000bf06070 */
[----:B------:R-:W-:-:S13]  /*4730*/  ISETP.GE.U32.AND.EX P0, PT, R17, UR5, PT, P0 ;  /* 0x0000000511007c0c */ /* 0x000fda000bf06100 */
[----:B------:R-:W-:Y:S05]  /*4740*/  @P0 BRA `(.L_x_95) ;  /* 0x00000004004c0947 */ /* 0x000fea0003800000 */
[----:B-12---:R-:W1:Y:S01]  /*4750*/  LDC.64 R10, c[0x0][0x628] ;  /* 0x00018a00ff0a7b82 */ /* 0x006e620000000a00 */
[----:B---3--:R-:W2:Y:S01]  /*4760*/  S2R R12, SR_CTAID.X ;  /* 0x00000000000c7919 */ /* 0x008ea20000002500 */
[----:B----4-:R-:W-:Y:S02]  /*4770*/  IMAD.MOV.U32 R8, RZ, RZ, R16 ;  /* 0x000000ffff087224 */ /* 0x010fe400078e0010 */
[----:B------:R-:W-:Y:S01]  /*4780*/  IMAD.MOV.U32 R9, RZ, RZ, R17 ;  /* 0x000000ffff097224 */ /* 0x000fe200078e0011 */
[----:B------:R-:W3:Y:S03]  /*4790*/  S2R R20, SR_CTAID.Y ;  /* 0x0000000000147919 */ /* 0x000ee60000002600 */
[----:B------:R-:W4:Y:S08]  /*47a0*/  LDC R0, c[0x0][0x630] ;  /* 0x00018c00ff007b82 */ /* 0x000f300000000800 */
[----:B------:R-:W0:Y:S01]  /*47b0*/  LDC.64 R14, c[0x0][0x620] ;  /* 0x00018800ff0e7b82 */ /* 0x000e220000000a00 */
[----:B-1----:R-:W-:-:S04]  /*47c0*/  ISETP.NE.U32.AND P0, PT, R10, RZ, PT ;  /* 0x000000ff0a00720c */ /* 0x002fc80003f05070 */
[----:B------:R-:W-:-:S13]  /*47d0*/  ISETP.NE.AND.EX P0, PT, R11, RZ, PT, P0 ;  /* 0x000000ff0b00720c */ /* 0x000fda0003f05300 */
[----:B0-234-:R-:W-:Y:S05]  /*47e0*/  @!P0 BRA `(.L_x_96) ;  /* 0x0000000000288947 */ /* 0x01dfea0003800000 */
        /* <DEDUP_REMOVED lines=10> */
.L_x_96:
[-CC-:B------:R-:W-:Y:S01]  /*4890*/  SHF.R.U64 R67, R8, R0.reuse, R9.reuse ;  /* 0x0000000008437219 */ /* 0x180fe20000001209 */
[----:B------:R-:W0:Y:S01]  /*48a0*/  LDC.64 R26, c[0x0][0x640] ;  /* 0x00019000ff1a7b82 */ /* 0x000e220000000a00 */
[----:B------:R-:W-:Y:S01]  /*48b0*/  SHF.R.U32.HI R0, RZ, R0, R9 ;  /* 0x00000000ff007219 */ /* 0x000fe20000011609 */
[----:B------:R-:W-:Y:S01]  /*48c0*/  ULDC UR4, c[0x0][0x150] ;  /* 0x0000540000047ab9 */ /* 0x000fe20000000800 */
[----:B------:R-:W-:Y:S02]  /*48d0*/  IADD3 R3, P0, RZ, -R67, RZ ;  /* 0x80000043ff037210 */ /* 0x000fe40007f1e0ff */
[----:B------:R-:W-:-:S03]  /*48e0*/  I2FP.F32.U32 R7, R12 ;  /* 0x0000000c00077245 */ /* 0x000fc60000201000 */
[----:B------:R-:W1:Y:S01]  /*48f0*/  LDC R6, c[0x0][0x618] ;  /* 0x00018600ff067b82 */ /* 0x000e620000000800 */
[----:B------:R-:W-:Y:S02]  /*4900*/  IMAD.X R5, RZ, RZ, ~R0, P0 ;  /* 0x000000ffff057224 */ /* 0x000fe400000e0e00 */
[----:B------:R-:W-:Y:S01]  /*4910*/  FMUL R7, R7, UR4 ;  /* 0x0000000407077c20 */ /* 0x000fe20008400000 */
[----:B------:R-:W-:Y:S01]  /*4920*/  ULDC UR4, c[0x0][0x154] ;  /* 0x0000550000047ab9 */ /* 0x000fe20000000800 */
[-C--:B------:R-:W-:Y:S02]  /*4930*/  IMAD R0, R5, R14.reuse, RZ ;  /* 0x0000000e05007224 */ /* 0x080fe400078e02ff */
[C---:B------:R-:W-:Y:S01]  /*4940*/  IMAD.WIDE.U32 R4, R3.reuse, R14, R16 ;  /* 0x0000000e03047225 */ /* 0x040fe200078e0010 */
[----:B------:R-:W2:Y:S01]  /*4950*/  LDC R11, c[0x0][0x608] ;  /* 0x00018200ff0b7b82 */ /* 0x000ea20000000800 */
[----:B------:R-:W3:Y:S02]  /*4960*/  F2I.U32.TRUNC.NTZ R7, R7 ;  /* 0x0000000700077305 */ /* 0x000ee4000020f000 */
[----:B------:R-:W-:-:S04]  /*4970*/  IMAD R3, R3, R15, R0 ;  /* 0x0000000f03037224 */ /* 0x000fc800078e0200 */
[----:B------:R-:W-:Y:S01]  /*4980*/  IMAD.IADD R3, R5, 0x1, R3 ;  /* 0x0000000105037824 */ /* 0x000fe200078e0203 */
[----:B------:R-:W4:Y:S01]  /*4990*/  LDC R8, c[0x0][0x658] ;  /* 0x00019600ff087b82 */ /* 0x000f220000000800 */
[----:B------:R-:W-:Y:S02]  /*49a0*/  I2FP.F32.U32 R5, R20 ;  /* 0x0000001400057245 */ /* 0x000fe40000201000 */
[----:B0-----:R-:W-:-:S04]  /*49b0*/  ISETP.NE.U32.AND P0, PT, R26, RZ, PT ;  /* 0x000000ff1a00720c */ /* 0x001fc80003f05070 */
[----:B------:R-:W-:Y:S01]  /*49c0*/  ISETP.NE.AND.EX P0, PT, R27, RZ, PT, P0 ;  /* 0x000000ff1b00720c */ /* 0x000fe20003f05300 */
[----:B------:R-:W0:Y:S01]  /*49d0*/  LDC R9, c[0x0][0x144] ;  /* 0x00005100ff097b82 */ /* 0x000e220000000800 */
[-C--:B-1----:R-:W-:Y:S01]  /*49e0*/  SHF.R.U64 R13, R4, R6.reuse, R3 ;  /* 0x00000006040d7219 */ /* 0x082fe20000001203 */
[----:B---3--:R-:W-:Y:S01]  /*49f0*/  IMAD.MOV R7, RZ, RZ, -R7 ;  /* 0x000000ffff077224 */ /* 0x008fe200078e0a07 */
[----:B------:R-:W-:Y:S01]  /*4a00*/  SHF.R.U32.HI R0, RZ, R6, R3 ;  /* 0x00000006ff007219 */ /* 0x000fe20000011603 */
[----:B------:R-:W-:-:S04]  /*4a10*/  FMUL R6, R5, UR4 ;  /* 0x0000000405067c20 */ /* 0x000fc80008400000 */
[----:B------:R-:W1:Y:S01]  /*4a20*/  LDC R21, c[0x0][0x148] ;  /* 0x00005200ff157b82 */ /* 0x000e620000000800 */
[----:B------:R3:W0:Y:S01]  /*4a30*/  F2I.U32.TRUNC.NTZ R14, R6 ;  /* 0x00000006000e7305 */ /* 0x000622000020f000 */
[-CC-:B--2---:R-:W-:Y:S02]  /*4a40*/  SHF.R.U64 R10, R13, R11.reuse, R0.reuse ;  /* 0x0000000b0d0a7219 */ /* 0x184fe40000001200 */
[----:B------:R-:W-:-:S04]  /*4a50*/  SHF.R.U32.HI R3, RZ, R11, R0 ;  /* 0x0000000bff037219 */ /* 0x000fc80000011600 */
[----:B-----5:R-:W2:Y:S01]  /*4a60*/  LDC R24, c[0x0][0x648] ;  /* 0x00019200ff187b82 */ /* 0x020ea20000000800 */
[-CC-:B----4-:R-:W-:Y:S02]  /*4a70*/  SHF.R.U64 R15, R10, R8.reuse, R3.reuse ;  /* 0x000000080a0f7219 */ /* 0x190fe40000001203 */
[----:B------:R-:W-:-:S03]  /*4a80*/  SHF.R.U32.HI R5, RZ, R8, R3 ;  /* 0x00000008ff057219 */ /* 0x000fc60000011603 */
[----:B------:R-:W-:Y:S02]  /*4a90*/  IMAD.MOV.U32 R4, RZ, RZ, R15 ;  /* 0x000000ffff047224 */ /* 0x000fe400078e000f */
[----:B------:R-:W4:Y:S01]  /*4aa0*/  LDC R28, c[0x0][0x638] ;  /* 0x00018e00ff1c7b82 */ /* 0x000f220000000800 */
[----:B0-----:R-:W-:-:S07]  /*4ab0*/  IMAD R25, R9, R7, R12 ;  /* 0x0000000709197224 */ /* 0x001fce00078e020c */
[----:B------:R-:W0:Y:S08]  /*4ac0*/  LDC R29, c[0x0][0x610] ;  /* 0x00018400ff1d7b82 */ /* 0x000e300000000800 */
[----:B------:R-:W0:Y:S01]  /*4ad0*/  LDC R30, c[0x0][0x600] ;  /* 0x00018000ff1e7b82 */ /* 0x000e220000000800 */
[----:B-1-3--:R-:W-:Y:S05]  /*4ae0*/  @!P0 BRA `(.L_x_97) ;  /* 0x0000000000288947 */ /* 0x00afea0003800000 */
[----:B------:R-:W1:Y:S02]  /*4af0*/  LDC R0, c[0x0][0x64c] ;  /* 0x00019300ff007b82 */ /* 0x000e640000000800 */
[----:B-1----:R-:W-:-:S05]  /*4b00*/  IADD3 R3, P0, R15, R0, RZ ;  /* 0x000000000f037210 */ /* 0x002fca0007f1e0ff */
        /* <DEDUP_REMOVED lines=8> */
.L_x_97:
[----:B------:R-:W-:Y:S01]  /*4b90*/  ISETP.NE.AND P0, PT, R2, 0x1, PT ;  /* 0x000000010200780c */ /* 0x000fe20003f05270 */
[----:B------:R-:W-:Y:S01]  /*4ba0*/  IMAD.MOV R14, RZ, RZ, -R14 ;  /* 0x000000ffff0e7224 */ /* 0x000fe200078e0a0e */
[----:B--2---:R-:W-:Y:S02]  /*4bb0*/  SHF.R.U64 R0, R4, R24, R5 ;  /* 0x0000001804007219 */ /* 0x004fe40000001205 */
[----:B------:R-:W-:Y:S02]  /*4bc0*/  LOP3.LUT R3, R10, R65, RZ, 0xc0, !PT ;  /* 0x000000410a037212 */ /* 0x000fe400078ec0ff */
[----:B------:R-:W-:Y:S01]  /*4bd0*/  LOP3.LUT R6, R13, R64, RZ, 0xc0, !PT ;  /* 0x000000400d067212 */ /* 0x000fe200078ec0ff */
[----:B------:R-:W-:Y:S02]  /*4be0*/  IMAD.MOV R4, RZ, RZ, -R0 ;  /* 0x000000ffff047224 */ /* 0x000fe400078e0a00 */
[----:B------:R-:W-:Y:S02]  /*4bf0*/  IMAD R0, R60, R0, R3 ;  /* 0x000000003c007224 */ /* 0x000fe400078e0203 */
[----:B----4-:R-:W-:-:S02]  /*4c00*/  IMAD R3, R4, R28, R15 ;  /* 0x0000001c04037224 */ /* 0x010fc400078e020f */
[----:B------:R-:W-:Y:S02]  /*4c10*/  @P0 IMAD R25, R21, R14, R20 ;  /* 0x0000000e15190224 */ /* 0x000fe400078e0214 */
[----:B0-----:R-:W-:Y:S02]  /*4c20*/  IMAD R5, R3, R30, R6 ;  /* 0x0000001e03057224 */ /* 0x001fe400078e0206 */
[----:B------:R-:W-:Y:S02]  /*4c30*/  IMAD R0, R0, R29, R25 ;  /* 0x0000001d00007224 */ /* 0x000fe400078e0219 */
[----:B------:R-:W-:-:S03]  /*4c40*/  IMAD.MOV.U32 R4, RZ, RZ, 0x1 ;  /* 0x00000001ff047424 */ /* 0x000fc600078e00ff */
[----:B------:R-:W-:Y:S02]  /*4c50*/  SEL R70, R5, R0, !P0 ;  /* 0x0000000005467207 */ /* 0x000fe40004000000 */
[----:B------:R-:W-:Y:S02]  /*4c60*/  PRMT R3, R4, 0x7610, R3 ;  /* 0x0000761004037816 */ /* 0x000fe40000000003 */
[----:B------:R-:W-:-:S07]  /*4c70*/  SEL R0, R0, R5, !P0 ;  /* 0x0000000500007207 */ /* 0x000fce0004000000 */
.L_x_95:
[----:B------:R-:W-:Y:S01]  /*4c80*/  LOP3.LUT P0, RZ, R3, 0xff, RZ, 0xc0, !PT ;  /* 0x000000ff03ff7812 */ /* 0x000fe2000780c0ff */
[----:B------:R-:W-:Y:S01]  /*4c90*/  UIMAD.WIDE.U32 UR4, UR42, -0x55555555, URZ ;  /* 0xaaaaaaab2a0478a5 */ /* 0x000fe2000f8e003f */
[----:B------:R-:W-:-:S03]  /*4ca0*/  IMAD.MOV.U32 R71, RZ, RZ, R0 ;  /* 0x000000ffff477224 */ /* 0x000fc600078e0000 */
[----:B------:R-:W-:-:S04]  /*4cb0*/  USHF.R.U32.HI UR4, URZ, 0x1, UR5 ;  /* 0x000000013f047899 */ /* 0x000fc80008011605 */
[----:B------:R-:W-:-:S04]  /*4cc0*/  UIMAD UR42, UR4, -0x3, UR42 ;  /* 0xfffffffd042a78a4 */ /* 0x000fc8000f8e022a */
[----:B------:R-:W-:Y:S08]  /*4cd0*/  @P0 BRA `(.L_x_98) ;  /* 0xffffffc400c40947 */ /* 0x000ff0000383ffff */
[----:B------:R-:W-:Y:S05]  /*4ce0*/  EXIT ;  /* 0x000000000000794d */ /* 0x000fea0003800000 */
.L_x_7:
        /* <DEDUP_REMOVED lines=26> */
.L_x_100:
[----:B------:R-:W0:Y:S01]  /*4e90*/  LDC.64 R28, c[0x0][0x640] ;  /* 0x00019000ff1c7b82 */ /* 0x000e220000000a00 */
[-CC-:B------:R-:W-:Y:S01]  /*4ea0*/  SHF.R.U64 R22, R14, R6.reuse, R15.reuse ;  /* 0x000000060e167219 */ /* 0x180fe2000000120f */
[----:B------:R-:W-:Y:S01]  /*4eb0*/  IMAD.MOV.U32 R30, RZ, RZ, 0x1 ;  /* 0x00000001ff1e7424 */ /* 0x000fe200078e00ff */
[----:B------:R-:W-:Y:S02]  /*4ec0*/  SHF.R.U32.HI R6, RZ, R6, R15 ;  /* 0x00000006ff067219 */ /* 0x000fe4000001160f */
[----:B------:R-:W-:-:S03]  /*4ed0*/  IADD3 R13, P0, RZ, -R22, RZ ;  /* 0x80000016ff0d7210 */ /* 0x000fc60007f1e0ff */
[----:B------:R-:W1:Y:S02]  /*4ee0*/  LDC R12, c[0x0][0x618] ;  /* 0x00018600ff0c7b82 */ /* 0x000e640000000800 */
[----:B------:R-:W-:-:S04]  /*4ef0*/  IMAD.X R11, RZ, RZ, ~R6, P0 ;  /* 0x000000ffff0b7224 */ /* 0x000fc800000e0e06 */
[-C--:B------:R-:W-:Y:S02]  /*4f00*/  IMAD R6, R11, R24.reuse, RZ ;  /* 0x000000180b067224 */ /* 0x080fe400078e02ff */
[----:B------:R-:W2:Y:S01]  /*4f10*/  LDC R14, c[0x0][0x608] ;  /* 0x00018200ff0e7b82 */ /* 0x000ea20000000800 */
[----:B------:R-:W-:-:S04]  /*4f20*/  IMAD.WIDE.U32 R10, R13, R24, R16 ;  /* 0x000000180d0a7225 */ /* 0x000fc800078e0010 */
[----:B------:R-:W-:-:S03]  /*4f30*/  IMAD R13, R13, R25, R6 ;  /* 0x000000190d0d7224 */ /* 0x000fc600078e0206 */
[----:B------:R-:W3:Y:S01]  /*4f40*/  LDC R27, c[0x0][0x658] ;  /* 0x00019600ff1b7b82 */ /* 0x000ee20000000800 */
[----:B------:R-:W-:Y:S01]  /*4f50*/  IMAD.IADD R11, R11, 0x1, R13 ;  /* 0x000000010b0b7824 */ /* 0x000fe200078e020d */
[----:B0-----:R-:W-:-:S04]  /*4f60*/  ISETP.NE.U32.AND P0, PT, R28, RZ, PT ;  /* 0x000000ff1c00720c */ /* 0x001fc80003f05070 */
[----:B------:R-:W-:Y:S02]  /*4f70*/  ISETP.NE.AND.EX P0, PT, R29, RZ, PT, P0 ;  /* 0x000000ff1d00720c */ /* 0x000fe40003f05300 */
[----:B------:R-:W0:Y:S01]  /*4f80*/  LDC R24, c[0x0][0x600] ;  /* 0x00018000ff187b82 */ /* 0x000e220000000800 */
[-CC-:B-1----:R-:W-:Y:S01]  /*4f90*/  SHF.R.U64 R8, R10, R12.reuse, R11.reuse ;  /* 0x0000000c0a087219 */ /* 0x182fe2000000120b */
[----:B------:R-:W-:Y:S01]  /*4fa0*/  IMAD.MOV.U32 R10, RZ, RZ, -0x1 ;  /* 0xffffffffff0a7424 */ /* 0x000fe200078e00ff */
[----:B------:R-:W-:-:S05]  /*4fb0*/  SHF.R.U32.HI R11, RZ, R12, R11 ;  /* 0x0000000cff0b7219 */ /* 0x000fca000001160b */
[----:B------:R-:W1:Y:S01]  /*4fc0*/  LDC R25, c[0x0][0x648] ;  /* 0x00019200ff197b82 */ /* 0x000e620000000800 */
[-CC-:B--2---:R-:W-:Y:S02]  /*4fd0*/  SHF.R.U64 R21, R8, R14.reuse, R11.reuse ;  /* 0x0000000e08157219 */ /* 0x184fe4000000120b */
[----:B------:R-:W-:-:S05]  /*4fe0*/  SHF.R.U32.HI R6, RZ, R14, R11 ;  /* 0x0000000eff067219 */ /* 0x000fca000001160b */
[----:B------:R-:W2:Y:S01]  /*4ff0*/  LDC R26, c[0x0][0x638] ;  /* 0x00018e00ff1a7b82 */ /* 0x000ea20000000800 */
[-C--:B---3--:R-:W-:Y:S02]  /*5000*/  SHF.L.U32 R10, R10, R27.reuse, RZ ;  /* 0x0000001b0a0a7219 */ /* 0x088fe400000006ff */
[-CC-:B------:R-:W-:Y:S02]  /*5010*/  SHF.R.U64 R23, R21, R27.reuse, R6.reuse ;  /* 0x0000001b15177219 */ /* 0x180fe40000001206 */
[----:B------:R-:W-:Y:S02]  /*5020*/  LOP3.LUT R32, RZ, R10, RZ, 0x33, !PT ;  /* 0x0000000aff207212 */ /* 0x000fe400078e33ff */
[----:B------:R-:W-:Y:S01]  /*5030*/  SHF.R.U32.HI R11, RZ, R27, R6 ;  /* 0x0000001bff0b7219 */ /* 0x000fe20000011606 */
[----:B------:R-:W3:Y:S01]  /*5040*/  LDC R31, c[0x0][0x610] ;  /* 0x00018400ff1f7b82 */ /* 0x000ee20000000800 */
[----:B------:R-:W-:Y:S01]  /*5050*/  IMAD.MOV.U32 R10, RZ, RZ, R23 ;  /* 0x000000ffff0a7224 */ /* 0x000fe200078e0017 */
[----:B------:R-:W-:Y:S06]  /*5060*/  @!P0 BRA `(.L_x_101) ;  /* 0x0000000000288947 */ /* 0x000fec0003800000 */
        /* <DEDUP_REMOVED lines=10> */
.L_x_101:
[----:B------:R-:W-:Y:S02]  /*5110*/  ISETP.NE.AND P0, PT, R2, 0x1, PT ;  /* 0x000000010200780c */ /* 0x000fe40003f05270 */
[----:B-1----:R-:W-:Y:S01]  /*5120*/  SHF.R.U64 R6, R10, R25, R11 ;  /* 0x000000190a067219 */ /* 0x002fe2000000120b */
[----:B0-----:R-:W-:Y:S01]  /*5130*/  VIADD R11, R24, 0xffffffff ;  /* 0xffffffff180b7836 */ /* 0x001fe20000000000 */
[----:B------:R-:W-:Y:S02]  /*5140*/  SHF.L.U32 R30, R30, R27, RZ ;  /* 0x0000001b1e1e7219 */ /* 0x000fe400000006ff */
[----:B------:R-:W-:Y:S01]  /*5150*/  LOP3.LUT R5, R21, R32, RZ, 0xc0, !PT ;  /* 0x0000002015057212 */ /* 0x000fe200078ec0ff */
[----:B------:R-:W-:-:S04]  /*5160*/  IMAD.MOV R10, RZ, RZ, -R6 ;  /* 0x000000ffff0a7224 */ /* 0x000fc800078e0a06 */
[----:B------:R-:W-:Y:S01]  /*5170*/  IMAD R6, R30, R6, R5 ;  /* 0x000000061e067224 */ /* 0x000fe200078e0205 */
[----:B------:R-:W-:Y:S01]  /*5180*/  LOP3.LUT R5, R8, R11, RZ, 0xc0, !PT ;  /* 0x0000000b08057212 */ /* 0x000fe200078ec0ff */
[----:B------:R-:W-:Y:S02]  /*5190*/  @P0 IMAD R7, R9, R20, R4 ;  /* 0x0000001409070224 */ /* 0x000fe400078e0204 */
[----:B--2---:R-:W-:Y:S02]  /*51a0*/  IMAD R4, R10, R26, R23 ;  /* 0x0000001a0a047224 */ /* 0x004fe400078e0217 */
[----:B---3--:R-:W-:Y:S02]  /*51b0*/  IMAD R7, R6, R31, R7 ;  /* 0x0000001f06077224 */ /* 0x008fe400078e0207 */
[----:B------:R-:W-:Y:S02]  /*51c0*/  IMAD R4, R4, R24, R5 ;  /* 0x0000001804047224 */ /* 0x000fe400078e0205 */
[----:B------:R-:W-:-:S02]  /*51d0*/  IMAD.MOV.U32 R8, RZ, RZ, 0x1 ;  /* 0x00000001ff087424 */ /* 0x000fc400078e00ff */
[----:B------:R-:W-:Y:S01]  /*51e0*/  IMAD.MOV.U32 R6, RZ, RZ, R22 ;  /* 0x000000ffff067224 */ /* 0x000fe200078e0016 */
[----:B------:R-:W-:Y:S02]  /*51f0*/  SEL R19, R4, R7, !P0 ;  /* 0x0000000704137207 */ /* 0x000fe40004000000 */
[----:B------:R-:W-:-:S07]  /*5200*/  SEL R21, R7, R4, !P0 ;  /* 0x0000000407157207 */ /* 0x000fce0004000000 */
.L_x_99:
[----:B------:R-:W-:-:S08]  /*5210*/  NOP ;  /* 0x0000000000007918 */ /* 0x000fd00000000000 */
[----:B------:R-:W0:-:S00]  /*5220*/  USETMAXREG.DEALLOC.CTAPOOL 0x28 ;  /* 0x00000028000079c8 */ /* 0x000e0000080e0500 */
[----:B0-----:R-:W-:-:S13]  /*5230*/  ISETP.NE.AND P0, PT, R3, RZ, PT ;  /* 0x000000ff0300720c */ /* 0x001fda0003f05270 */
[----:B------:R-:W-:Y:S05]  /*5240*/  @P0 EXIT ;  /* 0x000000000000094d */ /* 0x000fea0003800000 */
[----:B------:R-:W-:Y:S01]  /*5250*/  LOP3.LUT P0, RZ, R8, 0xff, RZ, 0xc0, !PT ;  /* 0x000000ff08ff7812 */ /* 0x000fe2000780c0ff */
[----:B------:R-:W-:Y:S02]  /*5260*/  IMAD.MOV.U32 R3, RZ, RZ, 0x1 ;  /* 0x00000001ff037424 */ /* 0x000fe400078e00ff */
[----:B------:R-:W-:-:S10]  /*5270*/  IMAD.MOV.U32 R8, RZ, RZ, RZ ;  /* 0x000000ffff087224 */ /* 0x000fd400078e00ff */
[----:B------:R-:W-:Y:S05]  /*5280*/  @!P0 BRA `(.L_x_102) ;  /* 0x0000000c00548947 */ /* 0x000fea0003800000 */
[----:B------:R-:W0:Y:S01]  /*5290*/  LDC R3, c[0x0][0x28c] ;  /* 0x0000a300ff037b82 */ /* 0x000e220000000800 */
[----:B------:R-:W-:Y:S01]  /*52a0*/  ULDC UR5, c[0x0][0x658] ;  /* 0x0001960000057ab9 */ /* 0x000fe20000000800 */
[----:B------:R-:W-:Y:S01]  /*52b0*/  UMOV UR6, 0xffffffff ;  /* 0xffffffff00067882 */ /* 0x000fe20000000000 */
[----:B------:R-:W-:Y:S01]  /*52c0*/  BSSY B0, `(.L_x_102) ;  /* 0x00000d1000007945 */ /* 0x000fe20003800000 */
[----:B------:R-:W-:Y:S01]  /*52d0*/  USHF.L.U32 UR6, UR6, UR5, URZ ;  /* 0x0000000506067299 */ /* 0x000fe2000800063f */
[----:B------:R-:W-:Y:S01]  /*52e0*/  IMAD.MOV.U32 R10, RZ, RZ, 0x1 ;  /* 0x00000001ff0a7424 */ /* 0x000fe200078e00ff */
[----:B------:R-:W-:Y:S01]  /*52f0*/  LOP3.LUT R9, R18, 0x2, RZ, 0xfc, !PT ;  /* 0x0000000212097812 */ /* 0x000fe200078efcff */
[----:B------:R-:W-:Y:S01]  /*5300*/  IMAD.MOV.U32 R8, RZ, RZ, RZ ;  /* 0x000000ffff087224 */ /* 0x000fe200078e00ff */
[----:B------:R-:W1:Y:S01]  /*5310*/  S2UR UR8, SR_CgaCtaId ;  /* 0x00000000000879c3 */ /* 0x000e620000008800 */
[----:B------:R-:W-:Y:S01]  /*5320*/  ULDC UR4, c[0x0][0x600] ;  /* 0x0001800000047ab9 */ /* 0x000fe20000000800 */
[----:B------:R-:W-:Y:S01]  /*5330*/  UMOV UR7, 0x1 ;  /* 0x0000000100077882 */ /* 0x000fe20000000000 */
[----:B------:R-:W-:-:S02]  /*5340*/  UIADD3 UR4, UR4, -0x1, URZ ;  /* 0xffffffff04047890 */ /* 0x000fc4000fffe03f */
[----:B------:R-:W-:Y:S02]  /*5350*/  USHF.L.U32 UR5, UR7, UR5, URZ ;  /* 0x0000000507057299 */ /* 0x000fe4000800063f */
[----:B------:R-:W-:Y:S01]  /*5360*/  ULOP3.LUT UR6, URZ, UR6, URZ, 0x33, !UPT ;  /* 0x000000063f067292 */ /* 0x000fe2000f8e333f */
[----:B------:R-:W-:Y:S01]  /*5370*/  ULDC.64 UR30, c[0x0][0x198] ;  /* 0x00006600001e7ab9 */ /* 0x000fe20000000a00 */
[----:B0-----:R-:W-:-:S05]  /*5380*/  VIADD R3, R3, 0x7f ;  /* 0x0000007f03037836 */ /* 0x001fca0000000000 */
[----:B------:R-:W-:Y:S01]  /*5390*/  SHF.R.S32.HI R4, RZ, 0x1f, R3 ;  /* 0x0000001fff047819 */ /* 0x000fe20000011403 */
[----:B-1----:R-:W-:-:S03]  /*53a0*/  IMAD.U32 R12, RZ, RZ, UR8 ;  /* 0x00000008ff0c7e24 */ /* 0x002fc6000f8e00ff */
[----:B------:R-:W-:Y:S01]  /*53b0*/  LEA.HI R4, R4, R3, RZ, 0x7 ;  /* 0x0000000304047211 */ /* 0x000fe200078f38ff */
[----:B------:R-:W-:-:S03]  /*53c0*/  IMAD.MOV.U32 R3, RZ, RZ, 0x1 ;  /* 0x00000001ff037424 */ /* 0x000fc600078e00ff */
[----:B------:R-:W-:-:S05]  /*53d0*/  SHF.R.S32.HI R11, RZ, 0x7, R4 ;  /* 0x00000007ff0b7819 */ /* 0x000fca0000011404 */
[----:B------:R-:W-:-:S07]  /*53e0*/  VIADD R13, R11, 0x1 ;  /* 0x000000010b0d7836 */ /* 0x000fce0000000000 */
.L_x_113:
[----:B------:R-:W-:-:S03]  /*53f0*/  UMOV UR7, 0xffffffff ;  /* 0xffffffff00077882 */ /* 0x000fc60000000000 */
[----:B------:R-:W-:Y:S05]  /*5400*/  BRA.DIV UR7, `(.L_x_103) ;  /* 0x0000000e07b87947 */ /* 0x000fea000b800000 */
[----:B------:R-:W-:-:S13]  /*5410*/  ELECT P6, URZ, PT ;  /* 0x00000000003f782f */ /* 0x000fda00038c0000 */
.L_x_123:
[----:B------:R-:W0:Y:S01]  /*5420*/  LDC R4, c[0x0][0x28c] ;  /* 0x0000a300ff047b82 */ /* 0x000e220000000800 */
[----:B------:R-:W-:Y:S01]  /*5430*/  BSSY B1, `(.L_x_104) ;  /* 0x0000047000017945 */ /* 0x000fe20003800000 */
[----:B0-----:R-:W-:-:S13]  /*5440*/  ISETP.LT.OR P6, PT, R4, 0x1, !P6 ;  /* 0x000000010400780c */ /* 0x001fda00077c1670 */
[----:B------:R-:W-:Y:S05]  /*5450*/  @P6 BRA `(.L_x_105) ;  /* 0x0000000400106947 */ /* 0x000fea0003800000 */
[----:B------:R-:W-:Y:S02]  /*5460*/  IMAD R21, R21, 0x2, R12 ;  /* 0x0000000215157824 */ /* 0x000fe400078e020c */
[----:B------:R-:W-:Y:S02]  /*5470*/  IMAD.SHL.U32 R19, R19, 0x40, RZ ;  /* 0x0000004013137824 */ /* 0x000fe400078e00ff */
[----:B------:R-:W-:Y:S02]  /*5480*/  IMAD.MOV.U32 R22, RZ, RZ, RZ ;  /* 0x000000ffff167224 */ /* 0x000fe400078e00ff */
[----:B------:R-:W-:Y:S02]  /*5490*/  IMAD.MOV.U32 R4, RZ, RZ, R13 ;  /* 0x000000ffff047224 */ /* 0x000fe400078e000d */
[----:B------:R-:W-:Y:S02]  /*54a0*/  IMAD.MOV.U32 R5, RZ, RZ, R3 ;  /* 0x000000ffff057224 */ /* 0x000fe400078e0003 */
[----:B------:R-:W-:-:S02]  /*54b0*/  IMAD.MOV.U32 R7, RZ, RZ, R8 ;  /* 0x000000ffff077224 */ /* 0x000fc400078e0008 */
[----:B------:R-:W-:-:S07]  /*54c0*/  IMAD.SHL.U32 R21, R21, 0x40, RZ ;  /* 0x0000004015157824 */ /* 0x000fce00078e00ff */
.L_x_108:
[----:B------:R-:W0:Y:S01]  /*54d0*/  S2UR UR7, SR_CgaCtaId ;  /* 0x00000000000779c3 */ /* 0x000e220000008800 */
[----:B------:R-:W-:Y:S02]  /*54e0*/  MOV R15, 0x400 ;  /* 0x00000400000f7802 */ /* 0x000fe40000000f00 */
[----:B------:R-:W-:Y:S02]  /*54f0*/  SHF.L.U32 R14, R5, 0x1f, RZ ;  /* 0x0000001f050e7819 */ /* 0x000fe400000006ff */
[----:B------:R-:W-:Y:S01]  /*5500*/  ISETP.NE.AND P1, PT, R0, RZ, PT ;  /* 0x000000ff0000720c */ /* 0x000fe20003f25270 */
[----:B0-----:R-:W-:-:S05]  /*5510*/  IMAD.U32 R12, RZ, RZ, UR7 ;  /* 0x00000007ff0c7e24 */ /* 0x001fca000f8e00ff */
[----:B------:R-:W-:-:S07]  /*5520*/  LEA R20, R12, R15, 0x18 ;  /* 0x0000000f0c147211 */ /* 0x000fce00078ec0ff */
[----:B------:R-:W0:Y:S01]  /*5530*/  @!P1 LDC R15, c[0x0][0x500] ;  /* 0x00014000ff0f9b82 */ /* 0x000e220000000800 */
[----:B------:R-:W-:-:S04]  /*5540*/  IMAD R23, R7, 0x8, R20 ;  /* 0x0000000807177824 */ /* 0x000fc800078e0214 */
[----:B------:R-:W1:Y:S02]  /*5550*/  SYNCS.PHASECHK.TRANS64.TRYWAIT P0, [R23+URZ+0x18], R14 ;  /* 0x0000180e170075a7 */ /* 0x000e64000800017f */
[----:B-1----:R-:W-:Y:S05]  /*5560*/  @!P0 BRA `(.L_x_106) ;  /* 0x0000000c00808947 */ /* 0x002fea0003800000 */
.L_x_124:
[----:B-1----:R-:W-:Y:S01]  /*5570*/  PRMT R14, R9, 0x9910, RZ ;  /* 0x00009910090e7816 */ /* 0x002fe200000000ff */
[----:B0-----:R0:W-:Y:S03]  /*5580*/  @!P1 SYNCS.ARRIVE.TRANS64 RZ, [R23+URZ], R15 ;  /* 0x0000000f17ff99a7 */ /* 0x0011e6000800003f */
[----:B------:R-:W-:-:S13]  /*5590*/  ISETP.NE.AND P0, PT, R14, 0x2, PT ;  /* 0x000000020e00780c */ /* 0x000fda0003f05270 */
[----:B0-----:R-:W-:Y:S05]  /*55a0*/  @P0 BRA `(.L_x_107) ;  /* 0x0000000000040947 */ /* 0x001fea0003800000 */
[----:B------:R-:W-:Y:S01]  /*55b0*/  BPT.TRAP 0x1 ;  /* 0x000000040000795c */ /* 0x000fe20000300000 */
.L_x_107:
[----:B------:R-:W-:Y:S01]  /*55c0*/  IMAD.SHL.U32 R15, R7, 0x4000, RZ ;  /* 0x00004000070f7824 */ /* 0x000fe200078e00ff */
[----:B------:R-:W-:Y:S01]  /*55d0*/  R2UR UR34, R22 ;  /* 0x00000000162272ca */ /* 0x000fe200000e0000 */
[----:B------:R-:W-:Y:S01]  /*55e0*/  VIADD R4, R4, 0xffffffff ;  /* 0xffffffff04047836 */ /* 0x000fe20000000000 */
[----:B------:R-:W-:Y:S01]  /*55f0*/  R2UR UR33, R23 ;  /* 0x00000000172172ca */ /* 0x000fe200000e0000 */
[--C-:B------:R-:W-:Y:S01]  /*5600*/  IMAD R14, R12, 0x1000, R15.reuse ;  /* 0x000010000c0e7824 */ /* 0x100fe200078e020f */
[----:B------:R-:W-:Y:S01]  /*5610*/  R2UR UR36, R6 ;  /* 0x00000000062472ca */ /* 0x000fe200000e0000 */
[----:B------:R-:W-:Y:S01]  /*5620*/  IMAD.IADD R15, R20, 0x1, R15 ;  /* 0x00000001140f7824 */ /* 0x000fe200078e020f */
[----:B------:R-:W-:Y:S01]  /*5630*/  R2UR UR35, R21 ;  /* 0x00000000152372ca */ /* 0x000fe200000e0000 */
[----:B------:R-:W-:Y:S01]  /*5640*/  IMAD R14, R14, 0x2, R20 ;  /* 0x000000020e0e7824 */ /* 0x000fe200078e0214 */
[----:B------:R-:W-:Y:S01]  /*5650*/  UIADD3 UR14, UP0, UR30, 0xf0, URZ ;  /* 0x000000f01e0e7890 */ /* 0x000fe2000ff1e03f */
[----:B------:R-:W-:Y:S01]  /*5660*/  R2UR UR19, R19 ;  /* 0x00000000131372ca */ /* 0x000fe200000e0000 */
[----:B------:R-:W-:Y:S01]  /*5670*/  UIADD3 UR42, UP1, UR30, 0x1f0, URZ ;  /* 0x000001f01e2a7890 */ /* 0x000fe2000ff3e03f */
[----:B------:R-:W-:Y:S01]  /*5680*/  R2UR UR8, R15 ;  /* 0x000000000f0872ca */ /* 0x000fe200000e0000 */
[----:B------:R-:W-:Y:S01]  /*5690*/  UIADD3.X UR15, URZ, UR31, URZ, UP0, !UPT ;  /* 0x0000001f3f0f7290 */ /* 0x000fe200087fe43f */
[----:B------:R-:W-:Y:S01]  /*56a0*/  R2UR UR24, R14 ;  /* 0x000000000e1872ca */ /* 0x000fe200000e0000 */
[----:B------:R-:W-:Y:S01]  /*56b0*/  UIADD3 UR26, UR34, 0x40, URZ ;  /* 0x00000040221a7890 */ /* 0x000fe2000fffe03f */
[----:B------:R-:W-:Y:S01]  /*56c0*/  ISETP.GT.AND P1, PT, R4, 0x1, PT ;  /* 0x000000010400780c */ /* 0x000fe20003f24270 */
[----:B------:R-:W-:Y:S01]  /*56d0*/  UIADD3.X UR43, URZ, UR31, URZ, UP1, !UPT ;  /* 0x0000001f3f2b7290 */ /* 0x000fe20008ffe43f */
[----:B------:R-:W-:Y:S01]  /*56e0*/  VIADD R7, R7, 0x1 ;  /* 0x0000000107077836 */ /* 0x000fe20000000000 */
[----:B------:R-:W-:Y:S01]  /*56f0*/  UMOV UR7, 0x30000 ;  /* 0x0003000000077882 */ /* 0x000fe20000000000 */
[----:B------:R-:W-:Y:S01]  /*5700*/  UMOV UR22, 0x0 ;  /* 0x0000000000167882 */ /* 0x000fe20000000000 */
[----:B------:R-:W-:Y:S01]  /*5710*/  UMOV UR23, 0x10000000 ;  /* 0x1000000000177882 */ /* 0x000fe20000000000 */
[----:B------:R-:W-:Y:S01]  /*5720*/  UMOV UR25, UR33 ;  /* 0x0000002100197c82 */ /* 0x000fe20008000000 */
[C---:B------:R-:W-:Y:S01]  /*5730*/  ISETP.NE.AND P0, PT, R7.reuse, 0x3, PT ;  /* 0x000000030700780c */ /* 0x040fe20003f05270 */
[----:B------:R-:W-:Y:S01]  /*5740*/  UMOV UR28, UR36 ;  /* 0x00000024001c7c82 */ /* 0x000fe20008000000 */
[----:B------:R-:W-:Y:S01]  /*5750*/  UIADD3 UR16, UR8, 0x18100, URZ ;  /* 0x0001810008107890 */ /* 0x000fe2000fffe03f */
[----:B------:R-:W-:Y:S01]  /*5760*/  VIADD R22, R22, 0x80 ;  /* 0x0000008016167836 */ /* 0x000fe20000000000 */
[----:B------:R-:W-:Y:S01]  /*5770*/  UIADD3 UR32, UR24, 0x100, URZ ;  /* 0x0000010018207890 */ /* 0x000fe2000fffe03f */
[----:B------:R-:W-:Y:S01]  /*5780*/  SEL R14, RZ, 0x1, P0 ;  /* 0x00000001ff0e7807 */ /* 0x000fe20000000000 */
[----:B------:R-:W-:Y:S01]  /*5790*/  UIADD3 UR24, UR24, 0x4100, URZ ;  /* 0x0000410018187890 */ /* 0x000fe2000fffe03f */
[----:B------:R-:W-:Y:S01]  /*57a0*/  SEL R7, R7, RZ, P0 ;  /* 0x000000ff07077207 */ /* 0x000fe20000000000 */
[----:B------:R-:W-:Y:S01]  /*57b0*/  UIADD3 UR8, UR8, 0x1a100, URZ ;  /* 0x0001a10008087890 */ /* 0x000fe2000fffe03f */
[----:B------:R-:W-:Y:S01]  /*57c0*/  LOP3.LUT R5, R5, R14, RZ, 0x3c, !PT ;  /* 0x0000000e05057212 */ /* 0x000fe200078e3cff */
[----:B------:R-:W-:Y:S01]  /*57d0*/  UMOV UR27, UR35 ;  /* 0x00000023001b7c82 */ /* 0x000fe20008000000 */
[----:B------:R-:W-:Y:S01]  /*57e0*/  UMOV UR17, UR33 ;  /* 0x0000002100117c82 */ /* 0x000fe20008000000 */
[----:B------:R-:W-:Y:S01]  /*57f0*/  UMOV UR18, UR34 ;  /* 0x0000002200127c82 */ /* 0x000fe20008000000 */
[----:B------:R-:W-:Y:S01]  /*5800*/  UMOV UR20, UR36 ;  /* 0x0000002400147c82 */ /* 0x000fe20008000000 */
[----:B------:R0:W-:Y:S01]  /*5810*/  UTMALDG.3D.MULTICAST [UR32], [UR14], UR7, desc[UR22] ;  /* 0x000016200e0073b4 */ /* 0x0001e20008011807 */
[----:B------:R-:W-:Y:S01]  /*5820*/  UMOV UR9, UR33 ;  /* 0x0000002100097c82 */ /* 0x000fe20008000000 */
[----:B------:R-:W-:Y:S01]  /*5830*/  UMOV UR11, UR19 ;  /* 0x00000013000b7c82 */ /* 0x000fe20008000000 */
[----:B------:R-:W-:Y:S01]  /*5840*/  UMOV UR12, UR36 ;  /* 0x00000024000c7c82 */ /* 0x000fe20008000000 */
[----:B------:R-:W-:Y:S01]  /*5850*/  UMOV UR10, UR26 ;  /* 0x0000001a000a7c82 */ /* 0x000fe20008000000 */
[----:B------:R0:W-:Y:S01]  /*5860*/  UTMALDG.3D.MULTICAST [UR24], [UR14], UR7, desc[UR22] ;  /* 0x000016180e0073b4 */ /* 0x0001e20008011807 */
[----:B------:R0:W-:Y:S01]  /*5870*/  UTMALDG.3D [UR16], [UR42], desc[UR22] ;  /* 0x000016102a0075b4 */ /* 0x0001e20008011000 */
[----:B------:R0:W-:Y:S02]  /*5880*/  UTMALDG.3D [UR8], [UR42], desc[UR22] ;  /* 0x000016082a0075b4 */ /* 0x0001e40008011000 */
[----:B0-----:R-:W-:Y:S05]  /*5890*/  @P1 BRA `(.L_x_108) ;  /* 0xfffffffc000c1947 */ /* 0x001fea000383ffff */
.L_x_105:
[----:B------:R-:W-:Y:S05]  /*58a0*/  BSYNC B1 ;  /* 0x0000000000017941 */ /* 0x000fea0003800000 */
.L_x_104:
[----:B------:R-:W-:Y:S01]  /*58b0*/  LOP3.LUT P1, RZ, R10, 0xff, RZ, 0xc0, !PT ;  /* 0x000000ff0aff7812 */ /* 0x000fe2000782c0ff */
[C---:B------:R-:W-:Y:S01]  /*58c0*/  IMAD.IADD R7, R11.reuse, 0x1, R8 ;  /* 0x000000010b077824 */ /* 0x040fe200078e0208 */
[----:B------:R-:W-:Y:S01]  /*58d0*/  ULDC.64 UR8, c[0x0][0x650] ;  /* 0x0001940000087ab9 */ /* 0x000fe20000000a00 */
[----:B------:R-:W-:Y:S01]  /*58e0*/  ISETP.GE.U32.AND P2, PT, R11, 0x3, PT ;  /* 0x000000030b00780c */ /* 0x000fe20003f46070 */
[----:B------:R-:W-:Y:S01]  /*58f0*/  BSSY B1, `(.L_x_109) ;  /* 0x000006b000017945 */ /* 0x000fe20003800000 */
[----:B------:R-:W-:Y:S01]  /*5900*/  IMAD.MOV.U32 R21, RZ, RZ, -0x1 ;  /* 0xffffffffff157424 */ /* 0x000fe200078e00ff */
[----:B------:R-:W-:Y:S01]  /*5910*/  ISETP.GT.U32.AND P0, PT, R7, 0x2, PT ;  /* 0x000000020700780c */ /* 0x000fe20003f04070 */
[----:B------:R-:W-:Y:S01]  /*5920*/  IMAD.MOV.U32 R19, RZ, RZ, -0x1 ;  /* 0xffffffffff137424 */ /* 0x000fe200078e00ff */
[----:B------:R-:W-:Y:S02]  /*5930*/  PRMT R10, RZ, 0x7610, R10 ;  /* 0x00007610ff0a7816 */ /* 0x000fe4000000000a */
[----:B------:R-:W-:-:S03]  /*5940*/  ISETP.LT.U32.AND P0, PT, R11, 0x3, P0 ;  /* 0x000000030b00780c */ /* 0x000fc60000701070 */
[----:B------:R-:W0:Y:S01]  /*5950*/  @P1 S2R R12, SR_CgaCtaId ;  /* 0x00000000000c1919 */ /* 0x000e220000008800 */
[----:B------:R-:W-:-:S04]  /*5960*/  @P1 MOV R5, 0x400 ;  /* 0x0000040000051802 */ /* 0x000fc80000000f00 */
[----:B0-----:R-:W-:Y:S01]  /*5970*/  @P1 LEA R6, R12, R5, 0x18 ;  /* 0x000000050c061211 */ /* 0x001fe200078ec0ff */
[----:B------:R-:W-:Y:S01]  /*5980*/  IMAD.WIDE.U32 R4, R7, -0x55555555, RZ ;  /* 0xaaaaaaab07047825 */ /* 0x000fe200078e00ff */
[----:B------:R-:W-:Y:S02]  /*5990*/  SEL R4, RZ, 0x1, !P0 ;  /* 0x00000001ff047807 */ /* 0x000fe40004000000 */
[----:B------:R0:W-:Y:S01]  /*59a0*/  @P1 SYNCS.ARRIVE.TRANS64.A1T0 RZ, [R6+URZ+0x48], RZ ;  /* 0x000048ff06ff19a7 */ /* 0x0001e2000810003f */
[----:B------:R-:W-:Y:S02]  /*59b0*/  IADD3 R16, P1, R16, UR38, RZ ;  /* 0x0000002610107c10 */ /* 0x000fe4000ff3e0ff */
[----:B------:R-:W-:Y:S02]  /*59c0*/  LOP3.LUT R3, R3, R4, RZ, 0x3c, !PT ;  /* 0x0000000403037212 */ /* 0x000fe400078e3cff */
[----:B------:R-:W-:Y:S02]  /*59d0*/  IADD3.X R17, R17, UR41, RZ, P1, !PT ;  /* 0x0000002911117c10 */ /* 0x000fe40008ffe4ff */
[----:B------:R-:W-:-:S02]  /*59e0*/  ISETP.GE.U32.AND P0, PT, R16, UR8, PT ;  /* 0x0000000810007c0c */ /* 0x000fc4000bf06070 */
[----:B0-----:R-:W-:Y:S02]  /*59f0*/  SHF.R.U32.HI R6, RZ, 0x1, R5 ;  /* 0x00000001ff067819 */ /* 0x001fe40000011605 */
[----:B------:R-:W-:Y:S02]  /*5a00*/  ISETP.GE.U32.AND.EX P0, PT, R17, UR9, PT, P0 ;  /* 0x0000000911007c0c */ /* 0x000fe4000bf06100 */
[----:B------:R-:W-:Y:S01]  /*5a10*/  @P2 LOP3.LUT R3, R3, 0x1, R6, 0x78, !PT ;  /* 0x0000000103032812 */ /* 0x000fe200078e7806 */
[----:B------:R-:W-:Y:S01]  /*5a20*/  IMAD R8, R6, -0x3, R7 ;  /* 0xfffffffd06087824 */ /* 0x000fe200078e0207 */
[----:B------:R-:W-:Y:S01]  /*5a30*/  PRMT R4, RZ, 0x7610, R4 ;  /* 0x00007610ff047816 */ /* 0x000fe20000000004 */
[----:B------:R-:W-:-:S08]  /*5a40*/  IMAD.MOV.U32 R6, RZ, RZ, -0x1 ;  /* 0xffffffffff067424 */ /* 0x000fd000078e00ff */
[----:B------:R-:W-:Y:S05]  /*5a50*/  @P0 BRA `(.L_x_110) ;  /* 0x0000000400500947 */ /* 0x000fea0003800000 */
[----:B------:R-:W0:Y:S01]  /*5a60*/  S2R R19, SR_CTAID.X ;  /* 0x0000000000137919 */ /* 0x000e220000002500 */
[----:B------:R-:W-:Y:S01]  /*5a70*/  ULDC.64 UR8, c[0x0][0x628] ;  /* 0x00018a0000087ab9 */ /* 0x000fe20000000a00 */
[----:B------:R-:W1:Y:S01]  /*5a80*/  LDC R20, c[0x0][0x144] ;  /* 0x00005100ff147b82 */ /* 0x000e620000000800 */
[----:B------:R-:W-:Y:S01]  /*5a90*/  ISETP.NE.U32.AND P0, PT, RZ, UR8, PT ;  /* 0x00000008ff007c0c */ /* 0x000fe2000bf05070 */
[----:B------:R-:W2:Y:S01]  /*5aa0*/  S2R R14, SR_CTAID.Y ;  /* 0x00000000000e7919 */ /* 0x000ea20000002600 */
[----:B------:R-:W-:Y:S01]  /*5ab0*/  ULDC UR10, c[0x0][0x630] ;  /* 0x00018c00000a7ab9 */ /* 0x000fe20000000800 */
[----:B------:R-:W-:Y:S01]  /*5ac0*/  ULDC UR11, c[0x0][0x150] ;  /* 0x00005400000b7ab9 */ /* 0x000fe20000000800 */
[----:B------:R-:W-:Y:S01]  /*5ad0*/  ISETP.NE.AND.EX P0, PT, RZ, UR9, PT, P0 ;  /* 0x00000009ff007c0c */ /* 0x000fe2000bf05300 */
[----:B------:R-:W-:Y:S02]  /*5ae0*/  IMAD.MOV.U32 R4, RZ, RZ, R16 ;  /* 0x000000ffff047224 */ /* 0x000fe400078e0010 */
[----:B------:R-:W-:Y:S01]  /*5af0*/  IMAD.MOV.U32 R5, RZ, RZ, R17 ;  /* 0x000000ffff057224 */ /* 0x000fe200078e0011 */
[----:B0-----:R-:W-:-:S09]  /*5b00*/  I2FP.F32.U32 R21, R19 ;  /* 0x0000001300157245 */ /* 0x001fd20000201000 */
[----:B------:R-:W-:Y:S05]  /*5b10*/  @!P0 BRA `(.L_x_111) ;  /* 0x0000000000288947 */ /* 0x000fea0003800000 */
[----:B------:R-:W-:Y:S02]  /*5b20*/  ULDC UR7, c[0x0][0x634] ;  /* 0x00018d0000077ab9 */ /* 0x000fe40000000800 */
[----:B------:R-:W-:-:S05]  /*5b30*/  IADD3 R5, P0, R16, UR7, RZ ;  /* 0x0000000710057c10 */ /* 0x000fca000ff1e0ff */
[----:B------:R-:W-:-:S04]  /*5b40*/  IMAD.X R15, RZ, RZ, R17, P0 ;  /* 0x000000ffff0f7224 */ /* 0x000fc800000e0611 */
[----:B------:R-:W-:-:S04]  /*5b50*/  IMAD.WIDE.U32 R6, R15, UR8, RZ ;  /* 0x000000080f067c25 */ /* 0x000fc8000f8e00ff */
[----:B------:R-:W-:-:S04]  /*5b60*/  IMAD.WIDE.U32 R6, P0, R5, UR9, R6 ;  /* 0x0000000905067c25 */ /* 0x000fc8000f800006 */
[----:B------:R-:W-:-:S04]  /*5b70*/  IMAD.WIDE.U32 R4, R5, UR8, RZ ;  /* 0x0000000805047c25 */ /* 0x000fc8000f8e00ff */
[----:B------:R-:W-:Y:S01]  /*5b80*/  IMAD.MOV.U32 R4, RZ, RZ, R7 ;  /* 0x000000ffff047224 */ /* 0x000fe200078e0007 */
[----:B------:R-:W-:Y:S01]  /*5b90*/  IADD3 RZ, P1, R5, R6, RZ ;  /* 0x0000000605ff7210 */ /* 0x000fe20007f3e0ff */
[----:B------:R-:W-:-:S04]  /*5ba0*/  IMAD.X R5, RZ, RZ, RZ, P0 ;  /* 0x000000ffff057224 */ /* 0x000fc800000e06ff */
[----:B------:R-:W-:-:S08]  /*5bb0*/  IMAD.WIDE.U32.X R4, R15, UR9, R4, P1 ;  /* 0x000000090f047c25 */ /* 0x000fd000088e0404 */
.L_x_111:
[----:B------:R-:W-:Y:S01]  /*5bc0*/  FMUL R21, R21, UR11 ;  /* 0x0000000b15157c20 */ /* 0x000fe20008400000 */
[--C-:B------:R-:W-:Y:S01]  /*5bd0*/  SHF.R.U64 R15, R4, UR10, R5.reuse ;  /* 0x0000000a040f7c19 */ /* 0x100fe20008001205 */
[----:B------:R-:W-:Y:S01]  /*5be0*/  ULDC.64 UR8, c[0x0][0x620] ;  /* 0x0001880000087ab9 */ /* 0x000fe20000000a00 */
[----:B------:R-:W-:Y:S01]  /*5bf0*/  SHF.R.U32.HI R4, RZ, UR10, R5 ;  /* 0x0000000aff047c19 */ /* 0x000fe20008011605 */
[----:B------:R-:W-:Y:S01]  /*5c00*/  ULDC.64 UR10, c[0x0][0x640] ;  /* 0x00019000000a7ab9 */ /* 0x000fe20000000a00 */
[----:B------:R-:W-:Y:S01]  /*5c10*/  IADD3 R5, P0, RZ, -R15, RZ ;  /* 0x8000000fff057210 */ /* 0x000fe20007f1e0ff */
[----:B------:R-:W0:Y:S01]  /*5c20*/  F2I.U32.TRUNC.NTZ R21, R21 ;  /* 0x0000001500157305 */ /* 0x000e22000020f000 */
[----:B------:R-:W-:-:S03]  /*5c30*/  ULDC UR7, c[0x0][0x618] ;  /* 0x0001860000077ab9 */ /* 0x000fc60000000800 */
[----:B------:R-:W-:Y:S01]  /*5c40*/  IMAD.X R4, RZ, RZ, ~R4, P0 ;  /* 0x000000ffff047224 */ /* 0x000fe200000e0e04 */
[----:B------:R-:W-:-:S03]  /*5c50*/  ISETP.NE.U32.AND P0, PT, RZ, UR10, PT ;  /* 0x0000000aff007c0c */ /* 0x000fc6000bf05070 */
[----:B------:R-:W-:Y:S01]  /*5c60*/  IMAD R4, R4, UR8, RZ ;  /* 0x0000000804047c24 */ /* 0x000fe2000f8e02ff */
[----:B------:R-:W-:-:S03]  /*5c70*/  ISETP.NE.AND.EX P0, PT, RZ, UR11, PT, P0 ;  /* 0x0000000bff007c0c */ /* 0x000fc6000bf05300 */
[C---:B------:R-:W-:Y:S02]  /*5c80*/  IMAD R7, R5.reuse, UR9, R4 ;  /* 0x0000000905077c24 */ /* 0x040fe4000f8e0204 */
[----:B------:R-:W-:Y:S01]  /*5c90*/  IMAD.WIDE.U32 R4, R5, UR8, R16 ;  /* 0x0000000805047c25 */ /* 0x000fe2000f8e0010 */
[----:B------:R-:W-:-:S03]  /*5ca0*/  ULDC UR8, c[0x0][0x154] ;  /* 0x0000550000087ab9 */ /* 0x000fc60000000800 */
[----:B0-----:R-:W-:Y:S02]  /*5cb0*/  IMAD.MOV R6, RZ, RZ, -R21 ;  /* 0x000000ffff067224 */ /* 0x001fe400078e0a15 */
[----:B------:R-:W0:Y:S01]  /*5cc0*/  LDC R21, c[0x0][0x148] ;  /* 0x00005200ff157b82 */ /* 0x000e220000000800 */
[----:B------:R-:W-:Y:S02]  /*5cd0*/  IMAD.IADD R5, R5, 0x1, R7 ;  /* 0x0000000105057824 */ /* 0x000fe400078e0207 */
[----:B-1----:R-:W-:Y:S01]  /*5ce0*/  IMAD R19, R20, R6, R19 ;  /* 0x0000000614137224 */ /* 0x002fe200078e0213 */
[----:B--2---:R-:W-:Y:S02]  /*5cf0*/  I2FP.F32.U32 R6, R14 ;  /* 0x0000000e00067245 */ /* 0x004fe40000201000 */
[--C-:B------:R-:W-:Y:S02]  /*5d00*/  SHF.R.U64 R20, R4, UR7, R5.reuse ;  /* 0x0000000704147c19 */ /* 0x100fe40008001205 */
[----:B------:R-:W-:Y:S01]  /*5d10*/  SHF.R.U32.HI R5, RZ, UR7, R5 ;  /* 0x00000007ff057c19 */ /* 0x000fe20008011605 */
[----:B------:R-:W-:Y:S01]  /*5d20*/  FMUL R6, R6, UR8 ;  /* 0x0000000806067c20 */ /* 0x000fe20008400000 */
[----:B------:R-:W-:-:S02]  /*5d30*/  ULDC UR7, c[0x0][0x608] ;  /* 0x0001820000077ab9 */ /* 0x000fc40000000800 */
[--C-:B------:R-:W-:Y:S01]  /*5d40*/  SHF.R.U64 R23, R20, UR7, R5.reuse ;  /* 0x0000000714177c19 */ /* 0x100fe20008001205 */
[----:B------:R1:W2:Y:S01]  /*5d50*/  F2I.U32.TRUNC.NTZ R24, R6 ;  /* 0x0000000600187305 */ /* 0x0002a2000020f000 */
[----:B------:R-:W-:Y:S01]  /*5d60*/  SHF.R.U32.HI R4, RZ, UR7, R5 ;  /* 0x00000007ff047c19 */ /* 0x000fe20008011605 */
[----:B------:R-:W-:-:S03]  /*5d70*/  ULDC UR7, c[0x0][0x658] ;  /* 0x0001960000077ab9 */ /* 0x000fc60000000800 */
[--C-:B------:R-:W-:Y:S02]  /*5d80*/  SHF.R.U64 R22, R23, UR7, R4.reuse ;  /* 0x0000000717167c19 */ /* 0x100fe40008001204 */
[----:B------:R-:W-:-:S03]  /*5d90*/  SHF.R.U32.HI R25, RZ, UR7, R4 ;  /* 0x00000007ff197c19 */ /* 0x000fc60008011604 */
[----:B------:R-:W-:Y:S02]  /*5da0*/  IMAD.MOV.U32 R4, RZ, RZ, R22 ;  /* 0x000000ffff047224 */ /* 0x000fe400078e0016 */
[----:B------:R-:W-:Y:S01]  /*5db0*/  IMAD.MOV.U32 R5, RZ, RZ, R25 ;  /* 0x000000ffff057224 */ /* 0x000fe200078e0019 */
[----:B-1----:R-:W-:Y:S06]  /*5dc0*/  @!P0 BRA `(.L_x_112) ;  /* 0x0000000000288947 */ /* 0x002fec0003800000 */
        /* <DEDUP_REMOVED lines=10> */
.L_x_112:
[----:B------:R-:W-:Y:S01]  /*5e70*/  ISETP.NE.AND P0, PT, R2, 0x1, PT ;  /* 0x000000010200780c */ /* 0x000fe20003f05270 */
[----:B------:R-:W-:Y:S01]  /*5e80*/  ULDC UR7, c[0x0][0x648] ;  /* 0x0001920000077ab9 */ /* 0x000fe20000000800 */
[----:B------:R-:W-:Y:S01]  /*5e90*/  LOP3.LUT R23, R23, UR6, RZ, 0xc0, !PT ;  /* 0x0000000617177c12 */ /* 0x000fe2000f8ec0ff */
[----:B--2---:R-:W-:Y:S01]  /*5ea0*/  IMAD.MOV R24, RZ, RZ, -R24 ;  /* 0x000000ffff187224 */ /* 0x004fe200078e0a18 */
[----:B------:R-:W-:Y:S01]  /*5eb0*/  SHF.R.U64 R4, R4, UR7, R5 ;  /* 0x0000000704047c19 */ /* 0x000fe20008001205 */
[----:B------:R-:W-:Y:S01]  /*5ec0*/  ULDC UR7, c[0x0][0x638] ;  /* 0x00018e0000077ab9 */ /* 0x000fe20000000800 */
[----:B------:R-:W-:Y:S01]  /*5ed0*/  LOP3.LUT R7, R20, UR4, RZ, 0xc0, !PT ;  /* 0x0000000414077c12 */ /* 0x000fe2000f8ec0ff */
[----:B------:R-:W-:Y:S01]  /*5ee0*/  ULDC UR8, c[0x0][0x610] ;  /* 0x0001840000087ab9 */ /* 0x000fe20000000800 */
[----:B------:R-:W-:Y:S02]  /*5ef0*/  IMAD.MOV.U32 R6, RZ, RZ, R15 ;  /* 0x000000ffff067224 */ /* 0x000fe400078e000f */
[----:B------:R-:W-:-:S02]  /*5f00*/  IMAD.MOV R5, RZ, RZ, -R4 ;  /* 0x000000ffff057224 */ /* 0x000fc400078e0a04 */
[----:B------:R-:W-:Y:S02]  /*5f10*/  IMAD R4, R4, UR5, R23 ;  /* 0x0000000504047c24 */ /* 0x000fe4000f8e0217 */
[----:B0-----:R-:W-:Y:S02]  /*5f20*/  @P0 IMAD R19, R21, R24, R14 ;  /* 0x0000001815130224 */ /* 0x001fe400078e020e */
[----:B------:R-:W-:Y:S01]  /*5f30*/  IMAD R22, R5, UR7, R22 ;  /* 0x0000000705167c24 */ /* 0x000fe2000f8e0216 */
[----:B------:R-:W-:Y:S01]  /*5f40*/  ULDC UR7, c[0x0][0x600] ;  /* 0x0001800000077ab9 */ /* 0x000fe20000000800 */
[----:B------:R-:W-:Y:S02]  /*5f50*/  IMAD R21, R4, UR8, R19 ;  /* 0x0000000804157c24 */ /* 0x000fe4000f8e0213 */
[----:B------:R-:W-:Y:S02]  /*5f60*/  IMAD R22, R22, UR7, R7 ;  /* 0x0000000716167c24 */ /* 0x000fe4000f8e0207 */
[----:B------:R-:W-:-:S03]  /*5f70*/  IMAD.MOV.U32 R4, RZ, RZ, 0x1 ;  /* 0x00000001ff047424 */ /* 0x000fc600078e00ff */
[----:B------:R-:W-:Y:S02]  /*5f80*/  SEL R19, R22, R21, !P0 ;  /* 0x0000001516137207 */ /* 0x000fe40004000000 */
[----:B------:R-:W-:-:S07]  /*5f90*/  SEL R21, R21, R22, !P0 ;  /* 0x0000001615157207 */ /* 0x000fce0004000000 */
.L_x_110:
[----:B------:R-:W-:Y:S05]  /*5fa0*/  BSYNC B1 ;  /* 0x0000000000017941 */ /* 0x000fea0003800000 */
.L_x_109:
[----:B------:R-:W-:-:S13]  /*5fb0*/  LOP3.LUT P0, RZ, R4, 0xff, RZ, 0xc0, !PT ;  /* 0x000000ff04ff7812 */ /* 0x000fda000780c0ff */
[----:B------:R-:W-:Y:S05]  /*5fc0*/  @P0 BRA `(.L_x_113) ;  /* 0xfffffff400080947 */ /* 0x000fea000383ffff */
[----:B------:R-:W-:Y:S05]  /*5fd0*/  BSYNC B0 ;  /* 0x0000000000007941 */ /* 0x000fea0003800000 */
.L_x_102:
[----:B------:R-:W-:-:S03]  /*5fe0*/  UMOV UR7, 0xffffffff ;  /* 0xffffffff00077882 */ /* 0x000fc60000000000 */
[----:B------:R-:W-:Y:S05]  /*5ff0*/  BRA.DIV UR7, `(.L_x_114) ;  /* 0x0000000207f07947 */ /* 0x000fea000b800000 */
[----:B------:R-:W-:-:S13]  /*6000*/  ELECT P6, URZ, PT ;  /* 0x00000000003f782f */ /* 0x000fda00038c0000 */
.L_x_127:
[----:B------:R-:W-:Y:S04]  /*6010*/  BSSY B0, `(.L_x_115) ;  /* 0x0000022000007945 */ /* 0x000fe80003800000 */
[----:B------:R-:W-:Y:S05]  /*6020*/  @!P6 BRA `(.L_x_116) ;  /* 0x000000000080e947 */ /* 0x000fea0003800000 */
[----:B------:R-:W-:-:S04]  /*6030*/  LOP3.LUT R18, R18, 0x2, RZ, 0xfc, !PT ;  /* 0x0000000212127812 */ /* 0x000fc800078efcff */
[----:B------:R-:W-:-:S13]  /*6040*/  ISETP.NE.AND P0, PT, R18, 0x3, PT ;  /* 0x000000031200780c */ /* 0x000fda0003f05270 */
[----:B------:R-:W-:Y:S05]  /*6050*/  @!P0 BRA `(.L_x_117) ;  /* 0x0000000000048947 */ /* 0x000fea0003800000 */
[----:B------:R-:W-:Y:S01]  /*6060*/  BPT.TRAP 0x1 ;  /* 0x000000040000795c */ /* 0x000fe20000300000 */
.L_x_117:
[----:B------:R-:W0:Y:S01]  /*6070*/  S2R R5, SR_CgaCtaId ;  /* 0x0000000000057919 */ /* 0x000e220000008800 */
[----:B------:R-:W-:Y:S02]  /*6080*/  MOV R0, 0x400 ;  /* 0x0000040000007802 */ /* 0x000fe40000000f00 */
[----:B------:R-:W-:Y:S02]  /*6090*/  SHF.L.U32 R2, R3, 0x1f, RZ ;  /* 0x0000001f03027819 */ /* 0x000fe400000006ff */
[----:B0-----:R-:W-:-:S05]  /*60a0*/  LEA R5, R5, R0, 0x18 ;  /* 0x0000000005057211 */ /* 0x001fca00078ec0ff */
[----:B------:R-:W-:-:S04]  /*60b0*/  VIADD R5, R5, 0x18 ;  /* 0x0000001805057836 */ /* 0x000fc80000000000 */
[C---:B------:R-:W-:Y:S02]  /*60c0*/  IMAD R7, R8.reuse, 0x8, R5 ;  /* 0x0000000808077824 */ /* 0x040fe400078e0205 */
[----:B------:R-:W-:Y:S02]  /*60d0*/  VIADD R8, R8, 0x1 ;  /* 0x0000000108087836 */ /* 0x000fe40000000000 */
[----:B------:R-:W0:Y:S03]  /*60e0*/  SYNCS.PHASECHK.TRANS64.TRYWAIT P0, [R7+URZ], R2 ;  /* 0x00000002070075a7 */ /* 0x000e26000800017f */
[----:B------:R-:W-:-:S04]  /*60f0*/  ISETP.NE.AND P1, PT, R8, 0x3, PT ;  /* 0x000000030800780c */ /* 0x000fc80003f25270 */
[----:B------:R-:W-:Y:S02]  /*6100*/  SEL R0, RZ, 0x1, P1 ;  /* 0x00000001ff007807 */ /* 0x000fe40000800000 */
[----:B------:R-:W-:Y:S02]  /*6110*/  SEL R8, R8, RZ, P1 ;  /* 0x000000ff08087207 */ /* 0x000fe40000800000 */
[----:B------:R-:W-:-:S03]  /*6120*/  LOP3.LUT R9, R3, R0, RZ, 0x3c, !PT ;  /* 0x0000000003097212 */ /* 0x000fc600078e3cff */
[----:B------:R-:W-:Y:S01]  /*6130*/  IMAD R4, R8, 0x8, R5 ;  /* 0x0000000808047824 */ /* 0x000fe200078e0205 */
[----:B------:R-:W-:Y:S01]  /*6140*/  SHF.L.U32 R3, R9, 0x1f, RZ ;  /* 0x0000001f09037819 */ /* 0x000fe200000006ff */
[----:B0-----:R-:W-:Y:S06]  /*6150*/  @!P0 BRA `(.L_x_118) ;  /* 0x0000000000b88947 */ /* 0x001fec0003800000 */
.L_x_128:
[----:B------:R-:W1:Y:S01]  /*6160*/  SYNCS.PHASECHK.TRANS64.TRYWAIT P0, [R4+URZ], R3 ;  /* 0x00000003040075a7 */ /* 0x000e62000800017f */
[----:B------:R-:W-:-:S05]  /*6170*/  VIADD R0, R8, 0x1 ;  /* 0x0000000108007836 */ /* 0x000fca0000000000 */
[----:B------:R-:W-:-:S04]  /*6180*/  ISETP.NE.AND P1, PT, R0, 0x3, PT ;  /* 0x000000030000780c */ /* 0x000fc80003f25270 */
[----:B0-----:R-:W-:Y:S02]  /*6190*/  SEL R2, RZ, 0x1, P1 ;  /* 0x00000001ff027807 */ /* 0x001fe40000800000 */
[----:B------:R-:W-:Y:S02]  /*61a0*/  SEL R0, R0, RZ, P1 ;  /* 0x000000ff00007207 */ /* 0x000fe40000800000 */
[----:B------:R-:W-:Y:S01]  /*61b0*/  LOP3.LUT R2, R9, R2, RZ, 0x3c, !PT ;  /* 0x0000000209027212 */ /* 0x000fe200078e3cff */
[----:B-1----:R-:W-:Y:S06]  /*61c0*/  @!P0 BRA `(.L_x_119) ;  /* 0x0000000000b08947 */ /* 0x002fec0003800000 */
.L_x_129:
[----:B------:R-:W-:Y:S01]  /*61d0*/  IMAD R5, R0, 0x8, R5 ;  /* 0x0000000800057824 */ /* 0x000fe200078e0205 */
[----:B------:R-:W-:-:S07]  /*61e0*/  SHF.L.U32 R0, R2, 0x1f, RZ ;  /* 0x0000001f02007819 */ /* 0x000fce00000006ff */
.L_x_120:
[----:B-1----:R1:W2:Y:S02]  /*61f0*/  SYNCS.PHASECHK.TRANS64.TRYWAIT P0, [R5+URZ], R0 ;  /* 0x00000000050075a7 */ /* 0x0022a4000800017f */
[----:B--2---:R-:W-:Y:S05]  /*6200*/  @!P0 NANOSLEEP.SYNCS 0x989680 ;  /* 0x009896800000895d */ /* 0x004fea0003900000 */
[----:B------:R-:W2:Y:S02]  /*6210*/  @!P0 SYNCS.PHASECHK.TRANS64 P0, [R5+URZ], R0 ;  /* 0x00000000050085a7 */ /* 0x000ea4000800007f */
[----:B--2---:R-:W-:Y:S05]  /*6220*/  @!P0 BRA `(.L_x_120) ;  /* 0xfffffffc00f08947 */ /* 0x004fea000383ffff */
.L_x_116:
[----:B------:R-:W-:Y:S05]  /*6230*/  BSYNC B0 ;  /* 0x0000000000007941 */ /* 0x000fea0003800000 */
.L_x_115:
[----:B------:R-:W-:Y:S05]  /*6240*/  EXIT ;  /* 0x000000000000794d */ /* 0x000fea0003800000 */
.L_x_21:
[----:B-1----:R1:W2:Y:S02]  /*6250*/  SYNCS.PHASECHK.TRANS64.TRYWAIT P1, [R3+URZ], R0 ;  /* 0x00000000030075a7 */ /* 0x0022a4000802017f */
[----:B--2---:R-:W-:Y:S05]  /*6260*/  @!P1 NANOSLEEP.SYNCS 0x989680 ;  /* 0x009896800000995d */ /* 0x004fea0003900000 */
[----:B------:R-:W2:Y:S02]  /*6270*/  @!P1 SYNCS.PHASECHK.TRANS64 P1, [R3+URZ], R0 ;  /* 0x00000000030095a7 */ /* 0x000ea4000802007f */
[----:B--2---:R-:W-:Y:S05]  /*6280*/  @!P1 BRA `(.L_x_21) ;  /* 0xfffffffc00f09947 */ /* 0x004fea000383ffff */
[----:B------:R-:W-:Y:S05]  /*6290*/  BRA `(.L_x_20) ;  /* 0xffffffb400207947 */ /* 0x000fea000383ffff */
.L_x_26:
[----:B-1----:R1:W2:Y:S02]  /*62a0*/  SYNCS.PHASECHK.TRANS64.TRYWAIT P1, [R5+URZ], R4 ;  /* 0x00000004050075a7 */ /* 0x0022a4000802017f */
[----:B--2---:R-:W-:Y:S05]  /*62b0*/  @!P1 NANOSLEEP.SYNCS 0x989680 ;  /* 0x009896800000995d */ /* 0x004fea0003900000 */
[----:B------:R-:W2:Y:S02]  /*62c0*/  @!P1 SYNCS.PHASECHK.TRANS64 P1, [R5+URZ], R4 ;  /* 0x00000004050095a7 */ /* 0x000ea4000802007f */
[----:B--2---:R-:W-:Y:S05]  /*62d0*/  @!P1 BRA `(.L_x_26) ;  /* 0xfffffffc00f09947 */ /* 0x004fea000383ffff */
[----:B------:R-:W-:Y:S05]  /*62e0*/  BRA `(.L_x_25) ;  /* 0xffffffb8006c7947 */ /* 0x000fea000383ffff */
.L_x_103:
[----:B------:R-:W-:Y:S01]  /*62f0*/  BSSY B1, `(.L_x_121) ;  /* 0x0000006000017945 */ /* 0x000fe20003800000 */
[----:B------:R-:W-:-:S07]  /*6300*/  IMAD.MOV.U32 R15, RZ, RZ, -0x1 ;  /* 0xffffffffff0f7424 */ /* 0x000fce00078e00ff */
[----:B------:R-:W-:Y:S05]  /*6310*/  WARPSYNC.COLLECTIVE R15, `(.L_x_122) ;  /* 0x000000000f0c7348 */ /* 0x000fea0003c00000 */
[----:B------:R-:W-:Y:S02]  /*6320*/  ELECT P6, UR62, PT ;  /* 0x00000000003e782f */ /* 0x000fe400038c0000 */
[----:B------:R-:W-:Y:S01]  /*6330*/  MOV R14, UR62 ;  /* 0x0000003e000e7c02 */ /* 0x000fe20008000f00 */
[----:B------:R-:W-:Y:S10]  /*6340*/  ENDCOLLECTIVE ;  /* 0x000000000000791b */ /* 0x000ff40003800000 */
.L_x_122:
[----:B------:R-:W-:Y:S05]  /*6350*/  BSYNC B1 ;  /* 0x0000000000017941 */ /* 0x000fea0003800000 */
.L_x_121:
[----:B------:R-:W-:Y:S05]  /*6360*/  BRA `(.L_x_123) ;  /* 0xfffffff0002c7947 */ /* 0x000fea000383ffff */
.L_x_106:
[----:B-1----:R1:W2:Y:S02]  /*6370*/  SYNCS.PHASECHK.TRANS64.TRYWAIT P0, [R23+URZ+0x18], R14 ;  /* 0x0000180e170075a7 */ /* 0x0022a4000800017f */
[----:B--2---:R-:W-:Y:S05]  /*6380*/  @!P0 NANOSLEEP.SYNCS 0x989680 ;  /* 0x009896800000895d */ /* 0x004fea0003900000 */
[----:B------:R-:W2:Y:S02]  /*6390*/  @!P0 SYNCS.PHASECHK.TRANS64 P0, [R23+URZ+0x18], R14 ;  /* 0x0000180e170085a7 */ /* 0x000ea4000800007f */
[----:B--2---:R-:W-:Y:S05]  /*63a0*/  @!P0 BRA `(.L_x_106) ;  /* 0xfffffffc00f08947 */ /* 0x004fea000383ffff */
[----:B------:R-:W-:Y:S05]  /*63b0*/  BRA `(.L_x_124) ;  /* 0xfffffff0006c7947 */ /* 0x000fea000383ffff */
.L_x_114:
[----:B------:R-:W-:Y:S01]  /*63c0*/  BSSY B0, `(.L_x_125) ;  /* 0x0000006000007945 */ /* 0x000fe20003800000 */
[----:B------:R-:W-:-:S07]  /*63d0*/  IMAD.MOV.U32 R15, RZ, RZ, -0x1 ;  /* 0xffffffffff0f7424 */ /* 0x000fce00078e00ff */
[----:B------:R-:W-:Y:S05]  /*63e0*/  WARPSYNC.COLLECTIVE R15, `(.L_x_126) ;  /* 0x000000000f0c7348 */ /* 0x000fea0003c00000 */
[----:B------:R-:W-:Y:S02]  /*63f0*/  ELECT P6, UR62, PT ;  /* 0x00000000003e782f */ /* 0x000fe400038c0000 */
[----:B------:R-:W-:Y:S01]  /*6400*/  MOV R14, UR62 ;  /* 0x0000003e000e7c02 */ /* 0x000fe20008000f00 */
[----:B------:R-:W-:Y:S10]  /*6410*/  ENDCOLLECTIVE ;  /* 0x000000000000791b */ /* 0x000ff40003800000 */
.L_x_126:
[----:B------:R-:W-:Y:S05]  /*6420*/  BSYNC B0 ;  /* 0x0000000000007941 */ /* 0x000fea0003800000 */
.L_x_125:
[----:B------:R-:W-:Y:S05]  /*6430*/  BRA `(.L_x_127) ;  /* 0xfffffff800f47947 */ /* 0x000fea000383ffff */
.L_x_118:
[----:B0-----:R0:W1:Y:S02]  /*6440*/  SYNCS.PHASECHK.TRANS64.TRYWAIT P0, [R7+URZ], R2 ;  /* 0x00000002070075a7 */ /* 0x001064000800017f */
[----:B-1----:R-:W-:Y:S05]  /*6450*/  @!P0 NANOSLEEP.SYNCS 0x989680 ;  /* 0x009896800000895d */ /* 0x002fea0003900000 */
[----:B------:R-:W1:Y:S02]  /*6460*/  @!P0 SYNCS.PHASECHK.TRANS64 P0, [R7+URZ], R2 ;  /* 0x00000002070085a7 */ /* 0x000e64000800007f */
[----:B-1----:R-:W-:Y:S05]  /*6470*/  @!P0 BRA `(.L_x_118) ;  /* 0xfffffffc00f08947 */ /* 0x002fea000383ffff */
[----:B------:R-:W-:Y:S05]  /*6480*/  BRA `(.L_x_128) ;  /* 0xfffffffc00347947 */ /* 0x000fea000383ffff */
.L_x_119:
[----:B0-----:R0:W1:Y:S02]  /*6490*/  SYNCS.PHASECHK.TRANS64.TRYWAIT P0, [R4+URZ], R3 ;  /* 0x00000003040075a7 */ /* 0x001064000800017f */
[----:B-1----:R-:W-:Y:S05]  /*64a0*/  @!P0 NANOSLEEP.SYNCS 0x989680 ;  /* 0x009896800000895d */ /* 0x002fea0003900000 */
[----:B------:R-:W1:Y:S02]  /*64b0*/  @!P0 SYNCS.PHASECHK.TRANS64 P0, [R4+URZ], R3 ;  /* 0x00000003040085a7 */ /* 0x000e64000800007f */
[----:B-1----:R-:W-:Y:S05]  /*64c0*/  @!P0 BRA `(.L_x_119) ;  /* 0xfffffffc00f08947 */ /* 0x002fea000383ffff */
[----:B------:R-:W-:Y:S05]  /*64d0*/  BRA `(.L_x_129) ;  /* 0xfffffffc003c7947 */ /* 0x000fea000383ffff */
.L_x_130:
[----:B------:R-:W-:-:S00]  /*64e0*/  BRA `(.L_x_130) ;  /* 0xfffffffc00fc7947 */ /* 0x000fc0000383ffff */
[----:B------:R-:W-:-:S00]  /*64f0*/  NOP ;  /* 0x0000000000007918 */ /* 0x000fc00000000000 */
        /* <DEDUP_REMOVED lines=8> */
.L_x_131:


//--------------------- .nv.global.init           --------------------------
	.section	.nv.global.init,"aw",@progbits
.nv.global.init:
	.type		$str$22,@object
	.size		$str$22,($str$23 - $str$22)
$str$22:
        /*0000*/ 	.byte	0x6b, 0x5f, 0x74, 0x69, 0x6c, 0x65, 0x5f, 0x63, 0x6f, 0x75, 0x6e, 0x74, 0x20, 0x3e, 0x3d, 0x20
        /*0010*/ 	.byte	0x31, 0x00
	.type		$str$23,@object
	.size		$str$23,(__unnamed_1 - $str$23)
$str$23:
        /*0012*/ 	.byte	0x2f, 0x74, 0x6d, 0x70, 0x2f, 0x63, 0x75, 0x74, 0x6c, 0x61, 0x73, 0x73, 0x5f, 0x73, 0x77, 0x65
        /*0022*/ 	.byte	0x65, 0x70, 0x5f, 0x73, 0x72, 0x63, 0x2f, 0x69, 0x6e, 0x63, 0x6c, 0x75, 0x64, 0x65, 0x2f, 0x63
        /*0032*/ 	.byte	0x75, 0x74, 0x6c, 0x61, 0x73, 0x73, 0x2f, 0x67, 0x65, 0x6d, 0x6d, 0x2f, 0x63, 0x6f, 0x6c, 0x6c
        /*0042*/ 	.byte	0x65, 0x63, 0x74, 0x69, 0x76, 0x65, 0x2f, 0x73, 0x6d, 0x39, 0x30, 0x5f, 0x6d, 0x6d, 0x61, 0x5f
        /*0052*/ 	.byte	0x74, 0x6d, 0x61, 0x5f, 0x67, 0x6d, 0x6d, 0x61, 0x5f, 0x73, 0x73, 0x5f, 0x77, 0x61, 0x72, 0x70
        /*0062*/ 	.byte	0x73, 0x70, 0x65, 0x63, 0x69, 0x61, 0x6c, 0x69, 0x7a, 0x65, 0x64, 0x2e, 0x68, 0x70, 0x70, 0x00
	.type		__unnamed_1,@object
	.size		__unnamed_1,(.L_0 - __unnamed_1)
__unnamed_1:
        /*0072*/ 	.byte	0x76, 0x6f, 0x69, 0x64, 0x20, 0x63, 0x75, 0x74, 0x6c, 0x61, 0x73, 0x73, 0x3a, 0x3a, 0x67, 0x65
        /* <DEDUP_REMOVED lines=180> */
        /*0bc2*/ 	.byte	0x79, 0x5d, 0x00
.L_0:


//--------------------- .nv.shared._ZN7cutlass13device_kernelINS_4gemm6kernel13GemmUniversalIN4cute5tupleIJiiiiEEENS1_10collective13CollectiveMmaINS1_34MainloopSm90TmaGmmaWarpSpecializedILi3ENS5_IJNS4_1CILi1EEENSA_ILi2EEESB_EEENS1_35KernelTmaWarpSpecializedCooperativeEEENS5_IJNSA_ILi128EEENSA_ILi64EEESG_EEENS_6half_tENS5_IJlSB_lEEESJ_SK_NS4_8TiledMMAINS4_8MMA_AtomIJNS4_4SM904GMMA25MMA_64x64x16_F32F16F16_SSILNSO_5MajorE0ELSQ_0ELNSO_7ScaleInE1ELSR_1EEEEEENS4_6LayoutINS5_IJSC_SB_SB_EEENS5_IJSB_NSA_ILi0EEESW_EEEEENS5_IJNS4_10UnderscoreESZ_SZ_EEEEENS4_23SM90_TMA_LOAD_MULTICASTENS4_14ComposedLayoutINS4_7SwizzleILi3ELi4ELi3EEENS4_18smem_ptr_flag_bitsILi16EEENSU_INS5_IJNSA_ILi8EEESH_EEENS5_IJSH_SB_EEEEEEEvNS4_8identityENS4_13SM90_TMA_LOADES1C_vS1D_EENS_8epilogue10collective6detail29Sm90TmaWarpSpecializedAdapterINS1H_15DefaultEpilogueISJ_SK_SK_NS1G_6thread17LinearCombinationISJ_Li1EffLNS1L_9ScaleType4KindE0ELNS_15FloatRoundStyleE2ESJ_EENS1_15EpilogueDefaultEEEEEvvEEEEvNT_6ParamsE --------------------------
	.section	.nv.shared._ZN7cutlass13device_kernelINS_4gemm6kernel13GemmUniversalIN4cute5tupleIJiiiiEEENS1_10collective13CollectiveMmaINS1_34MainloopSm90TmaGmmaWarpSpecializedILi3ENS5_IJNS4_1CILi1EEENSA_ILi2EEESB_EEENS1_35KernelTmaWarpSpecializedCooperativeEEENS5_IJNSA_ILi128EEENSA_ILi64EEESG_EEENS_6half_tENS5_IJlSB_lEEESJ_SK_NS4_8TiledMMAINS4_8MMA_AtomIJNS4_4SM904GMMA25MMA_64x64x16_F32F16F16_SSILNSO_5MajorE0ELSQ_0ELNSO_7ScaleInE1ELSR_1EEEEEENS4_6LayoutINS5_IJSC_SB_SB_EEENS5_IJSB_NSA_ILi0EEESW_EEEEENS5_IJNS4_10UnderscoreESZ_SZ_EEEEENS4_23SM90_TMA_LOAD_MULTICASTENS4_14ComposedLayoutINS4_7SwizzleILi3ELi4ELi3EEENS4_18smem_ptr_flag_bitsILi16EEENSU_INS5_IJNSA_ILi8EEESH_EEENS5_IJSH_SB_EEEEEEEvNS4_8identityENS4_13SM90_TMA_LOADES1C_vS1D_EENS_8epilogue10collective6detail29Sm90TmaWarpSpecializedAdapterINS1H_15DefaultEpilogueISJ_SK_SK_NS1G_6thread17LinearCombinationISJ_Li1EffLNS1L_9ScaleType4KindE0ELNS_15FloatRoundStyleE2ESJ_EENS1_15EpilogueDefaultEEEEEvvEEEEvNT_6ParamsE,"aw",@nobits
	.sectionflags	@""
	.align	16
	.zero		1024


//--------------------- .nv.shared.reserved.0     --------------------------
	.section	.nv.shared.reserved.0,"aw",@nobits
	.weak		__nv_reservedSMEM_offset_0_alias
	.size		__nv_reservedSMEM_offset_0_alias, 0, 0
	.other		__nv_reservedSMEM_offset_0_alias,@"STO_CUDA_RESERVED_SHARED STV_DEFAULT"
__nv_reservedSMEM_offset_0_alias:
	.zero		0


//--------------------- .nv.global                --------------------------
	.section	.nv.global,"aw",@nobits
.nv.global:
	.type		_ZN39_INTERNAL_a7cbbda6_4_k_cu_b92d1faf_28204cute1_E,@object
	.size		_ZN39_INTERNAL_a7cbbda6_4_k_cu_b92d1faf_28204cute1_E,(_ZN39_INTERNAL_a7cbbda6_4_k_cu_b92d1faf_28204cuda3std3__45__cpo6cbeginE - _ZN39_INTERNAL_a7cbbda6_4_k_cu_b92d1faf_28204cute1_E)
_ZN39_INTERNAL_a7cbbda6_4_k_cu_b92d1faf_28204cute1_E:
	.zero		1
	.type		_ZN39_INTERNAL_a7cbbda6_4_k_cu_b92d1faf_28204cuda3std3__45__cpo6cbeginE,@object
	.size		_ZN39_INTERNAL_a7cbbda6_4_k_cu_b92d1faf_28204cuda3std3__45__cpo6cbeginE,(_ZN39_INTERNAL_a7cbbda6_4_k_cu_b92d1faf_28204cuda3std3__48in_placeE - _ZN39_INTERNAL_a7cbbda6_4_k_cu_b92d1faf_28204cuda3std3__45__cpo6cbeginE)
_ZN39_INTERNAL_a7cbbda6_4_k_cu_b92d1faf_28204cuda3std3__45__cpo6cbeginE:
	.zero		1
	.type		_ZN39_INTERNAL_a7cbbda6_4_k_cu_b92d1faf_28204cuda3std3__48in_placeE,@object
	.size		_ZN39_INTERNAL_a7cbbda6_4_k_cu_b92d1faf_28204cuda3std3__48in_placeE,(_ZN39_INTERNAL_a7cbbda6_4_k_cu_b92d1faf_28204cuda3std6ranges3__45__cpo9iter_moveE - _ZN39_INTERNAL_a7cbbda6_4_k_cu_b92d1faf_28204cuda3std3__48in_placeE)
_ZN39_INTERNAL_a7cbbda6_4_k_cu_b92d1faf_28204cuda3std3__48in_placeE:
	.zero		1
	.type		_ZN39_INTERNAL_a7cbbda6_4_k_cu_b92d1faf_28204cuda3std6ranges3__45__cpo9iter_moveE,@object
	.size		_ZN39_INTERNAL_a7cbbda6_4_k_cu_b92d1faf_28204cuda3std6ranges3__45__cpo9iter_moveE,(_ZN39_INTERNAL_a7cbbda6_4_k_cu_b92d1faf_28204cuda3std3__45__cpo5beginE - _ZN39_INTERNAL_a7cbbda6_4_k_cu_b92d1faf_28204cuda3std6ranges3__45__cpo9iter_moveE)
_ZN39_INTERNAL_a7cbbda6_4_k_cu_b92d1faf_28204cuda3std6ranges3__45__cpo9iter_moveE:
	.zero		1
	.type		_ZN39_INTERNAL_a7cbbda6_4_k_cu_b92d1faf_28204cuda3std3__45__cpo5beginE,@object
	.size		_ZN39_INTERNAL_a7cbbda6_4_k_cu_b92d1faf_28204cuda3std3__45__cpo5beginE,(_ZN39_INTERNAL_a7cbbda6_4_k_cu_b92d1faf_28204cuda3std3__441_GLOBAL__N__a7cbbda6_4_k_cu_b92d1faf_28206ignoreE - _ZN39_INTERNAL_a7cbbda6_4_k_cu_b92d1faf_28204cuda3std3__45__cpo5beginE)
_ZN39_INTERNAL_a7cbbda6_4_k_cu_b92d1faf_28204cuda3std3__45__cpo5beginE:
	.zero		1
	.type		_ZN39_INTERNAL_a7cbbda6_4_k_cu_b92d1faf_28204cuda3std3__441_GLOBAL__N__a7cbbda6_4_k_cu_b92d1faf_28206ignoreE,@object
	.size		_ZN39_INTERNAL_a7cbbda6_4_k_cu_b92d1faf_28204cuda3std3__441_GLOBAL__N__a7cbbda6_4_k_cu_b92d1faf_28206ignoreE,(_ZN39_INTERNAL_a7cbbda6_4_k_cu_b92d1faf_28204cute7productE - _ZN39_INTERNAL_a7cbbda6_4_k_cu_b92d1faf_28204cuda3std3__441_GLOBAL__N__a7cbbda6_4_k_cu_b92d1faf_28206ignoreE)
_ZN39_INTERNAL_a7cbbda6_4_k_cu_b92d1faf_28204cuda3std3__441_GLOBAL__N__a7cbbda6_4_k_cu_b92d1faf_28206ignoreE:
	.zero		1
	.type		_ZN39_INTERNAL_a7cbbda6_4_k_cu_b92d1faf_28204cute7productE,@object
	.size		_ZN39_INTERNAL_a7cbbda6_4_k_cu_b92d1faf_28204cute7productE,(_ZN39_INTERNAL_a7cbbda6_4_k_cu_b92d1faf_28204cuda3std3__45__cpo3endE - _ZN39_INTERNAL_a7cbbda6_4_k_cu_b92d1faf_28204cute7productE)
_ZN39_INTERNAL_a7cbbda6_4_k_cu_b92d1faf_28204cute7productE:
	.zero		1
	.type		_ZN39_INTERNAL_a7cbbda6_4_k_cu_b92d1faf_28204cuda3std3__45__cpo3endE,@object
	.size		_ZN39_INTERNAL_a7cbbda6_4_k_cu_b92d1faf_28204cuda3std3__45__cpo3endE,(_ZN39_INTERNAL_a7cbbda6_4_k_cu_b92d1faf_28204cuda3std3__419piecewise_constructE - _ZN39_INTERNAL_a7cbbda6_4_k_cu_b92d1faf_28204cuda3std3__45__cpo3endE)
_ZN39_INTERNAL_a7cbbda6_4_k_cu_b92d1faf_28204cuda3std3__45__cpo3endE:
	.zero		1
	.type		_ZN39_INTERNAL_a7cbbda6_4_k_cu_b92d1faf_28204cuda3std3__419piecewise_constructE,@object
	.size		_ZN39_INTERNAL_a7cbbda6_4_k_cu_b92d1faf_28204cuda3std3__419piecewise_constructE,(_ZN39_INTERNAL_a7cbbda6_4_k_cu_b92d1faf_28204cuda3std3__45__cpo4cendE - _ZN39_INTERNAL_a7cbbda6_4_k_cu_b92d1faf_28204cuda3std3__419piecewise_constructE)
_ZN39_INTERNAL_a7cbbda6_4_k_cu_b92d1faf_28204cuda3std3__419piecewise_constructE:
	.zero		1
	.type		_ZN39_INTERNAL_a7cbbda6_4_k_cu_b92d1faf_28204cuda3std3__45__cpo4cendE,@object
	.size		_ZN39_INTERNAL_a7cbbda6_4_k_cu_b92d1faf_28204cuda3std3__45__cpo4cendE,(_ZN39_INTERNAL_a7cbbda6_4_k_cu_b92d1faf_28204cuda3std6ranges3__45__cpo4swapE - _ZN39_INTERNAL_a7cbbda6_4_k_cu_b92d1faf_28204cuda3std3__45__cpo4cendE)
_ZN39_INTERNAL_a7cbbda6_4_k_cu_b92d1faf_28204cuda3std3__45__cpo4cendE:
	.zero		1
	.type		_ZN39_INTERNAL_a7cbbda6_4_k_cu_b92d1faf_28204cuda3std6ranges3__45__cpo4swapE,@object
	.size		_ZN39_INTERNAL_a7cbbda6_4_k_cu_b92d1faf_28204cuda3std6ranges3__45__cpo4swapE,(.L_8 - _ZN39_INTERNAL_a7cbbda6_4_k_cu_b92d1faf_28204cuda3std6ranges3__45__cpo4swapE)
_ZN39_INTERNAL_a7cbbda6_4_k_cu_b92d1faf_28204cuda3std6ranges3__45__cpo4swapE:
	.zero		1
.L_8:


//--------------------- .nv.constant0._ZN7cutlass13device_kernelINS_4gemm6kernel13GemmUniversalIN4cute5tupleIJiiiiEEENS1_10collective13CollectiveMmaINS1_34MainloopSm90TmaGmmaWarpSpecializedILi3ENS5_IJNS4_1CILi1EEENSA_ILi2EEESB_EEENS1_35KernelTmaWarpSpecializedCooperativeEEENS5_IJNSA_ILi128EEENSA_ILi64EEESG_EEENS_6half_tENS5_IJlSB_lEEESJ_SK_NS4_8TiledMMAINS4_8MMA_AtomIJNS4_4SM904GMMA25MMA_64x64x16_F32F16F16_SSILNSO_5MajorE0ELSQ_0ELNSO_7ScaleInE1ELSR_1EEEEEENS4_6LayoutINS5_IJSC_SB_SB_EEENS5_IJSB_NSA_ILi0EEESW_EEEEENS5_IJNS4_10UnderscoreESZ_SZ_EEEEENS4_23SM90_TMA_LOAD_MULTICASTENS4_14ComposedLayoutINS4_7SwizzleILi3ELi4ELi3EEENS4_18smem_ptr_flag_bitsILi16EEENSU_INS5_IJNSA_ILi8EEESH_EEENS5_IJSH_SB_EEEEEEEvNS4_8identityENS4_13SM90_TMA_LOADES1C_vS1D_EENS_8epilogue10collective6detail29Sm90TmaWarpSpecializedAdapterINS1H_15DefaultEpilogueISJ_SK_SK_NS1G_6thread17LinearCombinationISJ_Li1EffLNS1L_9ScaleType4KindE0ELNS_15FloatRoundStyleE2ESJ_EENS1_15EpilogueDefaultEEEEEvvEEEEvNT_6ParamsE --------------------------
	.section	.nv.constant0._ZN7cutlass13device_kernelINS_4gemm6kernel13GemmUniversalIN4cute5tupleIJiiiiEEENS1_10collective13CollectiveMmaINS1_34MainloopSm90TmaGmmaWarpSpecializedILi3ENS5_IJNS4_1CILi1EEENSA_ILi2EEESB_EEENS1_35KernelTmaWarpSpecializedCooperativeEEENS5_IJNSA_ILi128EEENSA_ILi64EEESG_EEENS_6half_tENS5_IJlSB_lEEESJ_SK_NS4_8TiledMMAINS4_8MMA_AtomIJNS4_4SM904GMMA25MMA_64x64x16_F32F16F16_SSILNSO_5MajorE0ELSQ_0ELNSO_7ScaleInE1ELSR_1EEEEEENS4_6LayoutINS5_IJSC_SB_SB_EEENS5_IJSB_NSA_ILi0EEESW_EEEEENS5_IJNS4_10UnderscoreESZ_SZ_EEEEENS4_23SM90_TMA_LOAD_MULTICASTENS4_14ComposedLayoutINS4_7SwizzleILi3ELi4ELi3EEENS4_18smem_ptr_flag_bitsILi16EEENSU_INS5_IJNSA_ILi8EEESH_EEENS5_IJSH_SB_EEEEEEEvNS4_8identityENS4_13SM90_TMA_LOADES1C_vS1D_EENS_8epilogue10collective6detail29Sm90TmaWarpSpecializedAdapterINS1H_15DefaultEpilogueISJ_SK_SK_NS1G_6thread17LinearCombinationISJ_Li1EffLNS1L_9ScaleType4KindE0ELNS_15FloatRoundStyleE2ESJ_EENS1_15EpilogueDefaultEEEEEvvEEEEvNT_6ParamsE,"a",@progbits
	.sectionflags	@""
	.align	4
.nv.constant0._ZN7cutlass13device_kernelINS_4gemm6kernel13GemmUniversalIN4cute5tupleIJiiiiEEENS1_10collective13CollectiveMmaINS1_34MainloopSm90TmaGmmaWarpSpecializedILi3ENS5_IJNS4_1CILi1EEENSA_ILi2EEESB_EEENS1_35KernelTmaWarpSpecializedCooperativeEEENS5_IJNSA_ILi128EEENSA_ILi64EEESG_EEENS_6half_tENS5_IJlSB_lEEESJ_SK_NS4_8TiledMMAINS4_8MMA_AtomIJNS4_4SM904GMMA25MMA_64x64x16_F32F16F16_SSILNSO_5MajorE0ELSQ_0ELNSO_7ScaleInE1ELSR_1EEEEEENS4_6LayoutINS5_IJSC_SB_SB_EEENS5_IJSB_NSA_ILi0EEESW_EEEEENS5_IJNS4_10UnderscoreESZ_SZ_EEEEENS4_23SM90_TMA_LOAD_MULTICASTENS4_14ComposedLayoutINS4_7SwizzleILi3ELi4ELi3EEENS4_18smem_ptr_flag_bitsILi16EEENSU_INS5_IJNSA_ILi8EEESH_EEENS5_IJSH_SB_EEEEEEEvNS4_8identityENS4_13SM90_TMA_LOADES1C_vS1D_EENS_8epilogue10collective6detail29Sm90TmaWarpSpecializedAdapterINS1H_15DefaultEpilogueISJ_SK_SK_NS1G_6thread17LinearCombinationISJ_Li1EffLNS1L_9ScaleType4KindE0ELNS_15FloatRoundStyleE2ESJ_EENS1_15EpilogueDefaultEEEEEvvEEEEvNT_6ParamsE:
	.zero		1664


//--------------------- SYMBOLS --------------------------

	.type		.nv.reservedSmem.offset0,@object
	.size		.nv.reservedSmem.offset0,0x4
	.type		__assertfail,@function
